// auto-generated by cutlass_sweep.gemm — config: {"arch": "sm_100", "cluster_m": 1, "cluster_n": 1, "dtype": "e5m2", "dtype_b": "e5m2", "layout": "tt", "stages": 0, "tile_k": 32, "tile_m": 64, "tile_n": 128}
#include "cutlass/cutlass.h"
#include "cutlass/gemm/collective/collective_builder.hpp"
#include "cutlass/gemm/device/gemm_universal_adapter.h"
#include "cutlass/gemm/kernel/gemm_universal.hpp"
#include "cutlass/epilogue/collective/collective_builder.hpp"

using ElemA = cutlass::float_e5m2_t;
using ElemB = cutlass::float_e5m2_t;
using ElemCD = cutlass::float_e5m2_t;
using Acc  = float;
using TileShape    = cute::Shape<cute::_64, cute::_128, cute::_32>;
using ClusterShape = cute::Shape<cute::_1, cute::_1, cute::_1>;

using CollectiveEpilogue = typename cutlass::epilogue::collective::CollectiveBuilder<
    cutlass::arch::Sm100, cutlass::arch::OpClassTensorOp,
    TileShape, ClusterShape,
    cutlass::epilogue::collective::EpilogueTileAuto,
    Acc, Acc,
    ElemCD, cutlass::layout::RowMajor, 128 / cutlass::sizeof_bits<ElemCD>::value,
    ElemCD, cutlass::layout::RowMajor, 128 / cutlass::sizeof_bits<ElemCD>::value,
    cutlass::epilogue::collective::EpilogueScheduleAuto
  >::CollectiveOp;

using CollectiveMainloop = typename cutlass::gemm::collective::CollectiveBuilder<
    cutlass::arch::Sm100, cutlass::arch::OpClassTensorOp,
    ElemA, cutlass::layout::ColumnMajor, 128 / cutlass::sizeof_bits<ElemA>::value,
    ElemB, cutlass::layout::ColumnMajor, 128 / cutlass::sizeof_bits<ElemB>::value,
    Acc,
    TileShape, ClusterShape,
    cutlass::gemm::collective::StageCountAutoCarveout<static_cast<int>(sizeof(typename CollectiveEpilogue::SharedStorage))>,
    cutlass::gemm::collective::KernelScheduleAuto
  >::CollectiveOp;

using GemmKernel = cutlass::gemm::kernel::GemmUniversal<
    cute::Shape<int,int,int,int>,
    CollectiveMainloop,
    CollectiveEpilogue
>;
using Gemm = cutlass::gemm::device::GemmUniversalAdapter<GemmKernel>;

// Force the device kernel symbol into the cubin without needing a host main.
auto* _anchor = &cutlass::device_kernel<GemmKernel>;


// ===== COMPILED SASS (sm_100a) =====

	.target	sm_100a

	.elftype	@"ET_EXEC"


//--------------------- .note.nv.tkinfo           --------------------------
	.section	.note.nv.tkinfo,"",@"SHT_NOTE"
	.sectionflags	@"SHF_NOTE_NV_TKINFO"
	.tkinfo
        /*0018*/ 	.word	0x00000002
        /*0030*/ 	.string	""
        /*0030*/ 	.string	"ptxas"
        /*0030*/ 	.string	"Cuda compilation tools, release 13.0, V13.0.88"
        /*0030*/ 	.string	"Build cuda_13.0.r13.0/compiler.36424714_0"
        /*0030*/ 	.string	"-arch sm_100a -m 64 "



//--------------------- .note.nv.cuinfo           --------------------------
	.section	.note.nv.cuinfo,"",@"SHT_NOTE"
	.sectionflags	@"SHF_NOTE_NV_CUINFO"
        /*0018*/ 	.short	0x0002
        /*001a*/ 	.short	0x0064
        /*001c*/ 	.short	0x0082
	.zero		2


//--------------------- .nv.info                  --------------------------
	.section	.nv.info,"",@"SHT_CUDA_INFO"
	.align	4


	//----- nvinfo : EIATTR_REGCOUNT
	.align		4
        /*0000*/ 	.byte	0x04, 0x2f
        /*0002*/ 	.short	(.L_19 - .L_18)
	.align		4
.L_18:
        /*0004*/ 	.word	index@(_ZN7cutlass13device_kernelINS_4gemm6kernel13GemmUniversalIN4cute5tupleIJiiiiEEENS1_10collective13CollectiveMmaINS1_35MainloopSm100TmaUmmaWarpSpecializedILi34ELi2ELi4ENS5_IJNS4_1CILi1EEESB_SB_EEEEENS5_IJNSA_ILi64EEENSA_ILi128EEENSA_ILi32EEEEEENS_12float_e5m2_tENS5_IJSB_llEEESI_NS5_IJlSB_lEEENS4_8TiledMMAINS4_8MMA_AtomIJNS4_10MMA_TraitsINS4_19SM100_MMA_F8F6F4_SSEJSI_SI_fSE_SF_NS4_17integral_constantINS4_4UMMA5MajorELSR_1EEENSP_ISR_LSR_0EEENSP_INSQ_7ScaleInELSU_0EEESV_EEEEEENS4_6LayoutISC_NS5_IJNSA_ILi0EEESZ_SZ_EEEEENS5_IJNS4_10UnderscoreES12_S12_EEEEENS4_13SM90_TMA_LOADENS4_14ComposedLayoutINS4_7SwizzleILi2ELi4ELi3EEENS4_18smem_ptr_flag_bitsILi8EEENSY_INS5_IJSE_NSA_ILi8EEEEEENS5_IJSB_SE_EEEEEEEvNS4_8identityES15_NS16_INS17_ILi1ELi4ELi3EEES1A_NSY_INS5_IJS1B_SG_EEENS5_IJSG_SB_EEEEEEEvS1G_EENS_8epilogue10collective18CollectiveEpilogueINS1N_23Sm100TmaWarpSpecializedILi2ELi2ELi32ELb0ELb0EEEJSH_NS5_IJNSY_ISE_SB_EES1S_EEESI_SK_SI_SK_NS1N_6fusion15FusionCallbacksIS1R_NS1U_17LinearCombinationISI_fSI_fLNS_15FloatRoundStyleE2EEESH_S1T_JEEENS4_5SM1004TMEM4LOAD26SM100_TMEM_LOAD_16dp32b32xES15_NS16_IS18_S1A_NSY_INS5_IJS1B_SE_EEENS5_IJSE_SB_EEEEEEENS4_39AutoVectorizingCopyWithAssumedAlignmentILi128EEENS4_14SM90_TMA_STOREES27_S29_S29_EEEvvEEEEvNT_6ParamsE)
        /*0008*/ 	.word	0x00000080


	//----- nvinfo : EIATTR_FRAME_SIZE
	.align		4
.L_19:
        /*000c*/ 	.byte	0x04, 0x11
        /*000e*/ 	.short	(.L_21 - .L_20)
	.align		4
.L_20:
        /*0010*/ 	.word	index@($__internal_2_$__cuda_sm10x_tcgen05_guardrail_trap_unallocated_columns_being_dealloced)
        /*0014*/ 	.word	0x00000000


	//----- nvinfo : EIATTR_FRAME_SIZE
	.align		4
.L_21:
        /*0018*/ 	.byte	0x04, 0x11
        /*001a*/ 	.short	(.L_23 - .L_22)
	.align		4
.L_22:
        /*001c*/ 	.word	index@($__internal_1_$__cuda_sm10x_tcgen05_guardrail_trap_phase_invalid_during_alloc)
        /*0020*/ 	.word	0x00000000


	//----- nvinfo : EIATTR_FRAME_SIZE
	.align		4
.L_23:
        /*0024*/ 	.byte	0x04, 0x11
        /*0026*/ 	.short	(.L_25 - .L_24)
	.align		4
.L_24:
        /*0028*/ 	.word	index@($__internal_0_$__cuda_sm10x_tcgen05_guardrail_trap_col_being_dealloced_not_returned_by_alloc)
        /*002c*/ 	.word	0x00000000


	//----- nvinfo : EIATTR_FRAME_SIZE
	.align		4
.L_25:
        /*0030*/ 	.byte	0x04, 0x11
        /*0032*/ 	.short	(.L_27 - .L_26)
	.align		4
.L_26:
        /*0034*/ 	.word	index@(_ZN7cutlass13device_kernelINS_4gemm6kernel13GemmUniversalIN4cute5tupleIJiiiiEEENS1_10collective13CollectiveMmaINS1_35MainloopSm100TmaUmmaWarpSpecializedILi34ELi2ELi4ENS5_IJNS4_1CILi1EEESB_SB_EEEEENS5_IJNSA_ILi64EEENSA_ILi128EEENSA_ILi32EEEEEENS_12float_e5m2_tENS5_IJSB_llEEESI_NS5_IJlSB_lEEENS4_8TiledMMAINS4_8MMA_AtomIJNS4_10MMA_TraitsINS4_19SM100_MMA_F8F6F4_SSEJSI_SI_fSE_SF_NS4_17integral_constantINS4_4UMMA5MajorELSR_1EEENSP_ISR_LSR_0EEENSP_INSQ_7ScaleInELSU_0EEESV_EEEEEENS4_6LayoutISC_NS5_IJNSA_ILi0EEESZ_SZ_EEEEENS5_IJNS4_10UnderscoreES12_S12_EEEEENS4_13SM90_TMA_LOADENS4_14ComposedLayoutINS4_7SwizzleILi2ELi4ELi3EEENS4_18smem_ptr_flag_bitsILi8EEENSY_INS5_IJSE_NSA_ILi8EEEEEENS5_IJSB_SE_EEEEEEEvNS4_8identityES15_NS16_INS17_ILi1ELi4ELi3EEES1A_NSY_INS5_IJS1B_SG_EEENS5_IJSG_SB_EEEEEEEvS1G_EENS_8epilogue10collective18CollectiveEpilogueINS1N_23Sm100TmaWarpSpecializedILi2ELi2ELi32ELb0ELb0EEEJSH_NS5_IJNSY_ISE_SB_EES1S_EEESI_SK_SI_SK_NS1N_6fusion15FusionCallbacksIS1R_NS1U_17LinearCombinationISI_fSI_fLNS_15FloatRoundStyleE2EEESH_S1T_JEEENS4_5SM1004TMEM4LOAD26SM100_TMEM_LOAD_16dp32b32xES15_NS16_IS18_S1A_NSY_INS5_IJS1B_SE_EEENS5_IJSE_SB_EEEEEEENS4_39AutoVectorizingCopyWithAssumedAlignmentILi128EEENS4_14SM90_TMA_STOREES27_S29_S29_EEEvvEEEEvNT_6ParamsE)
        /*0038*/ 	.word	0x00000000


	//----- nvinfo : EIATTR_MIN_STACK_SIZE
	.align		4
.L_27:
        /*003c*/ 	.byte	0x04, 0x12
        /*003e*/ 	.short	(.L_29 - .L_28)
	.align		4
.L_28:
        /*0040*/ 	.word	index@(_ZN7cutlass13device_kernelINS_4gemm6kernel13GemmUniversalIN4cute5tupleIJiiiiEEENS1_10collective13CollectiveMmaINS1_35MainloopSm100TmaUmmaWarpSpecializedILi34ELi2ELi4ENS5_IJNS4_1CILi1EEESB_SB_EEEEENS5_IJNSA_ILi64EEENSA_ILi128EEENSA_ILi32EEEEEENS_12float_e5m2_tENS5_IJSB_llEEESI_NS5_IJlSB_lEEENS4_8TiledMMAINS4_8MMA_AtomIJNS4_10MMA_TraitsINS4_19SM100_MMA_F8F6F4_SSEJSI_SI_fSE_SF_NS4_17integral_constantINS4_4UMMA5MajorELSR_1EEENSP_ISR_LSR_0EEENSP_INSQ_7ScaleInELSU_0EEESV_EEEEEENS4_6LayoutISC_NS5_IJNSA_ILi0EEESZ_SZ_EEEEENS5_IJNS4_10UnderscoreES12_S12_EEEEENS4_13SM90_TMA_LOADENS4_14ComposedLayoutINS4_7SwizzleILi2ELi4ELi3EEENS4_18smem_ptr_flag_bitsILi8EEENSY_INS5_IJSE_NSA_ILi8EEEEEENS5_IJSB_SE_EEEEEEEvNS4_8identityES15_NS16_INS17_ILi1ELi4ELi3EEES1A_NSY_INS5_IJS1B_SG_EEENS5_IJSG_SB_EEEEEEEvS1G_EENS_8epilogue10collective18CollectiveEpilogueINS1N_23Sm100TmaWarpSpecializedILi2ELi2ELi32ELb0ELb0EEEJSH_NS5_IJNSY_ISE_SB_EES1S_EEESI_SK_SI_SK_NS1N_6fusion15FusionCallbacksIS1R_NS1U_17LinearCombinationISI_fSI_fLNS_15FloatRoundStyleE2EEESH_S1T_JEEENS4_5SM1004TMEM4LOAD26SM100_TMEM_LOAD_16dp32b32xES15_NS16_IS18_S1A_NSY_INS5_IJS1B_SE_EEENS5_IJSE_SB_EEEEEEENS4_39AutoVectorizingCopyWithAssumedAlignmentILi128EEENS4_14SM90_TMA_STOREES27_S29_S29_EEEvvEEEEvNT_6ParamsE)
        /*0044*/ 	.word	0x00000000
.L_29:


//--------------------- .nv.compat                --------------------------
	.section	.nv.compat,"",@"SHT_CUDA_COMPAT_INFO"
	.align	4
        /*0000*/ 	.byte	0x02, 0x09, 0x01, 0x00, 0x02, 0x02, 0x02, 0x00, 0x02, 0x05, 0x05, 0x00, 0x03, 0x07, 0x01, 0x01
        /*0010*/ 	.byte	0x02, 0x03, 0x01, 0x00, 0x02, 0x06, 0x01, 0x00, 0x04, 0x0b, 0x08, 0x00, 0x09, 0x00, 0x00, 0x00
        /*0020*/ 	.byte	0x00, 0x00, 0x00, 0x00


//--------------------- .nv.info._ZN7cutlass13device_kernelINS_4gemm6kernel13GemmUniversalIN4cute5tupleIJiiiiEEENS1_10collective13CollectiveMmaINS1_35MainloopSm100TmaUmmaWarpSpecializedILi34ELi2ELi4ENS5_IJNS4_1CILi1EEESB_SB_EEEEENS5_IJNSA_ILi64EEENSA_ILi128EEENSA_ILi32EEEEEENS_12float_e5m2_tENS5_IJSB_llEEESI_NS5_IJlSB_lEEENS4_8TiledMMAINS4_8MMA_AtomIJNS4_10MMA_TraitsINS4_19SM100_MMA_F8F6F4_SSEJSI_SI_fSE_SF_NS4_17integral_constantINS4_4UMMA5MajorELSR_1EEENSP_ISR_LSR_0EEENSP_INSQ_7ScaleInELSU_0EEESV_EEEEEENS4_6LayoutISC_NS5_IJNSA_ILi0EEESZ_SZ_EEEEENS5_IJNS4_10UnderscoreES12_S12_EEEEENS4_13SM90_TMA_LOADENS4_14ComposedLayoutINS4_7SwizzleILi2ELi4ELi3EEENS4_18smem_ptr_flag_bitsILi8EEENSY_INS5_IJSE_NSA_ILi8EEEEEENS5_IJSB_SE_EEEEEEEvNS4_8identityES15_NS16_INS17_ILi1ELi4ELi3EEES1A_NSY_INS5_IJS1B_SG_EEENS5_IJSG_SB_EEEEEEEvS1G_EENS_8epilogue10collective18CollectiveEpilogueINS1N_23Sm100TmaWarpSpecializedILi2ELi2ELi32ELb0ELb0EEEJSH_NS5_IJNSY_ISE_SB_EES1S_EEESI_SK_SI_SK_NS1N_6fusion15FusionCallbacksIS1R_NS1U_17LinearCombinationISI_fSI_fLNS_15FloatRoundStyleE2EEESH_S1T_JEEENS4_5SM1004TMEM4LOAD26SM100_TMEM_LOAD_16dp32b32xES15_NS16_IS18_S1A_NSY_INS5_IJS1B_SE_EEENS5_IJSE_SB_EEEEEEENS4_39AutoVectorizingCopyWithAssumedAlignmentILi128EEENS4_14SM90_TMA_STOREES27_S29_S29_EEEvvEEEEvNT_6ParamsE --------------------------
	.section	.nv.info._ZN7cutlass13device_kernelINS_4gemm6kernel13GemmUniversalIN4cute5tupleIJiiiiEEENS1_10collective13CollectiveMmaINS1_35MainloopSm100TmaUmmaWarpSpecializedILi34ELi2ELi4ENS5_IJNS4_1CILi1EEESB_SB_EEEEENS5_IJNSA_ILi64EEENSA_ILi128EEENSA_ILi32EEEEEENS_12float_e5m2_tENS5_IJSB_llEEESI_NS5_IJlSB_lEEENS4_8TiledMMAINS4_8MMA_AtomIJNS4_10MMA_TraitsINS4_19SM100_MMA_F8F6F4_SSEJSI_SI_fSE_SF_NS4_17integral_constantINS4_4UMMA5MajorELSR_1EEENSP_ISR_LSR_0EEENSP_INSQ_7ScaleInELSU_0EEESV_EEEEEENS4_6LayoutISC_NS5_IJNSA_ILi0EEESZ_SZ_EEEEENS5_IJNS4_10UnderscoreES12_S12_EEEEENS4_13SM90_TMA_LOADENS4_14ComposedLayoutINS4_7SwizzleILi2ELi4ELi3EEENS4_18smem_ptr_flag_bitsILi8EEENSY_INS5_IJSE_NSA_ILi8EEEEEENS5_IJSB_SE_EEEEEEEvNS4_8identityES15_NS16_INS17_ILi1ELi4ELi3EEES1A_NSY_INS5_IJS1B_SG_EEENS5_IJSG_SB_EEEEEEEvS1G_EENS_8epilogue10collective18CollectiveEpilogueINS1N_23Sm100TmaWarpSpecializedILi2ELi2ELi32ELb0ELb0EEEJSH_NS5_IJNSY_ISE_SB_EES1S_EEESI_SK_SI_SK_NS1N_6fusion15FusionCallbacksIS1R_NS1U_17LinearCombinationISI_fSI_fLNS_15FloatRoundStyleE2EEESH_S1T_JEEENS4_5SM1004TMEM4LOAD26SM100_TMEM_LOAD_16dp32b32xES15_NS16_IS18_S1A_NSY_INS5_IJS1B_SE_EEENS5_IJSE_SB_EEEEEEENS4_39AutoVectorizingCopyWithAssumedAlignmentILi128EEENS4_14SM90_TMA_STOREES27_S29_S29_EEEvvEEEEvNT_6ParamsE,"",@"SHT_CUDA_INFO"
	.sectionflags	@""
	.align	4


	//----- nvinfo : EIATTR_CUDA_API_VERSION
	.align		4
        /*0000*/ 	.byte	0x04, 0x37
        /*0002*/ 	.short	(.L_31 - .L_30)
.L_30:
        /*0004*/ 	.word	0x00000082


	//----- nvinfo : EIATTR_KPARAM_INFO
	.align		4
.L_31:
        /*0008*/ 	.byte	0x04, 0x17
        /*000a*/ 	.short	(.L_33 - .L_32)
.L_32:
        /*000c*/ 	.word	0x00000000
        /*0010*/ 	.short	0x0000
        /*0012*/ 	.short	0x0000
        /*0014*/ 	.byte	0x00, 0xf0, 0x01, 0x20


	//----- nvinfo : EIATTR_AT_ENTRY_FRAGMENTS
	.align		4
.L_33:
        /*0018*/ 	.byte	0x04, 0x4f
        /*001a*/ 	.short	(.L_35 - .L_34)


	//   ....[0]....
.L_34:
        /*001c*/ 	.word	0x00000006


	//----- nvinfo : EIATTR_RESERVED_SMEM_USED
	.align		4
.L_35:
        /*0020*/ 	.byte	0x01, 0x41
	.zero		2


	//----- nvinfo : EIATTR_SPARSE_MMA_MASK
	.align		4
        /*0024*/ 	.byte	0x03, 0x50
        /*0026*/ 	.short	0x0000


	//----- nvinfo : EIATTR_TCGEN05_1CTA_USED
	.align		4
        /*0028*/ 	.byte	0x01, 0x51
	.zero		2


	//----- nvinfo : EIATTR_MAXREG_COUNT
	.align		4
        /*002c*/ 	.byte	0x03, 0x1b
        /*002e*/ 	.short	0x00ff


	//----- nvinfo : EIATTR_NUM_BARRIERS
	.align		4
        /*0030*/ 	.byte	0x02, 0x4c
        /*0032*/ 	.byte	0x07
	.zero		1


	//----- nvinfo : EIATTR_EXTERNS
	.align		4
        /*0034*/ 	.byte	0x04, 0x0f
        /*0036*/ 	.short	(.L_37 - .L_36)


	//   ....[0]....
	.align		4
.L_36:
        /*0038*/ 	.word	index@(__assertfail)


	//----- nvinfo : EIATTR_MERCURY_ISA_VERSION
	.align		4
.L_37:
        /*003c*/ 	.byte	0x03, 0x5f
        /*003e*/ 	.short	0x0101


	//----- nvinfo : EIATTR_INT_WARP_WIDE_INSTR_OFFSETS
	.align		4
        /*0040*/ 	.byte	0x04, 0x31
        /*0042*/ 	.short	(.L_39 - .L_38)


	//   ....[0]....
.L_38:
        /*0044*/ 	.word	0x000021a0


	//   ....[1]....
        /*0048*/ 	.word	0x00004be0


	//   ....[2]....
        /*004c*/ 	.word	0x00004c00


	//   ....[3]....
        /*0050*/ 	.word	0x00004c30


	//   ....[4]....
        /*0054*/ 	.word	0x00005560


	//   ....[5]....
        /*0058*/ 	.word	0x000055d0


	//   ....[6]....
        /*005c*/ 	.word	0x000057b0


	//   ....[7]....
        /*0060*/ 	.word	0x00005910


	//----- nvinfo : EIATTR_COOP_GROUP_MASK_REGIDS
	.align		4
.L_39:
        /*0064*/ 	.byte	0x04, 0x29
        /*0066*/ 	.short	(.L_41 - .L_40)


	//   ....[0]....
.L_40:
        /*0068*/ 	.word	0xffffffff


	//   ....[1]....
        /*006c*/ 	.word	0xffffffff


	//   ....[2]....
        /*0070*/ 	.word	0xffffffff


	//   ....[3]....
        /*0074*/ 	.word	0xffffffff


	//   ....[4]....
        /*0078*/ 	.word	0xffffffff


	//   ....[5]....
        /*007c*/ 	.word	0xffffffff


	//   ....[6]....
        /*0080*/ 	.word	0xffffffff


	//   ....[7]....
        /*0084*/ 	.word	0xffffffff


	//   ....[8]....
        /*0088*/ 	.word	0xffffffff


	//   ....[9]....
        /*008c*/ 	.word	0xffffffff


	//   ....[10]....
        /*0090*/ 	.word	0xffffffff


	//   ....[11]....
        /*0094*/ 	.word	0xffffffff


	//   ....[12]....
        /*0098*/ 	.word	0xffffffff


	//----- nvinfo : EIATTR_COOP_GROUP_INSTR_OFFSETS
	.align		4
.L_41:
        /*009c*/ 	.byte	0x04, 0x28
        /*009e*/ 	.short	(.L_43 - .L_42)


	//   ....[0]....
.L_42:
        /*00a0*/ 	.word	0x00000090


	//   ....[1]....
        /*00a4*/ 	.word	0x000004d0


	//   ....[2]....
        /*00a8*/ 	.word	0x00000a30


	//   ....[3]....
        /*00ac*/ 	.word	0x00000b90


	//   ....[4]....
        /*00b0*/ 	.word	0x00000c90


	//   ....[5]....
        /*00b4*/ 	.word	0x00000e00


	//   ....[6]....
        /*00b8*/ 	.word	0x00000fa0


	//   ....[7]....
        /*00bc*/ 	.word	0x00002080


	//   ....[8]....
        /*00c0*/ 	.word	0x00003f40


	//   ....[9]....
        /*00c4*/ 	.word	0x00004150


	//   ....[10]....
        /*00c8*/ 	.word	0x00004180


	//   ....[11]....
        /*00cc*/ 	.word	0x00004ac0


	//   ....[12]....
        /*00d0*/ 	.word	0x00004cf0


	//----- nvinfo : EIATTR_VRC_CTA_INIT_COUNT
	.align		4
.L_43:
        /*00d4*/ 	.byte	0x02, 0x4a
        /*00d6*/ 	.byte	0x80
	.zero		1


	//----- nvinfo : EIATTR_SYSCALL_OFFSETS
	.align		4
        /*00d8*/ 	.byte	0x04, 0x46
        /*00da*/ 	.short	(.L_45 - .L_44)


	//   ....[0]....
.L_44:
        /*00dc*/ 	.word	0x00006350


	//   ....[1]....
        /*00e0*/ 	.word	0x00006490


	//   ....[2]....
        /*00e4*/ 	.word	0x00006c90


	//   ....[3]....
        /*00e8*/ 	.word	0x00007a20


	//----- nvinfo : EIATTR_MBARRIER_INSTR_OFFSETS
	.align		4
.L_45:
        /*00ec*/ 	.byte	0x04, 0x39
        /*00ee*/ 	.short	(.L_47 - .L_46)


	//   ....[0]....
.L_46:
        /*00f0*/ 	.word	0x000005d0
        /*00f4*/ 	.word	0x000000ff
        /*00f8*/ 	.word	0x00000000
        /*00fc*/ 	.short	0x0100
        /*00fe*/ 	.byte	0x05
	.zero		1


	//   ....[1]....
        /*0100*/ 	.word	0x000005e0
        /*0104*/ 	.word	0x000000ff
        /*0108*/ 	.word	0x00000110
        /*010c*/ 	.short	0x0100
        /*010e*/ 	.byte	0x05
	.zero		1


	//   ....[2]....
        /*0110*/ 	.word	0x000005f0
        /*0114*/ 	.word	0x000000ff
        /*0118*/ 	.word	0x00000008
        /*011c*/ 	.short	0x0100
        /*011e*/ 	.byte	0x05
	.zero		1


	//   ....[3]....
        /*0120*/ 	.word	0x00000600
        /*0124*/ 	.word	0x000000ff
        /*0128*/ 	.word	0x00000118
        /*012c*/ 	.short	0x0100
        /*012e*/ 	.byte	0x05
	.zero		1


	//   ....[4]....
        /*0130*/ 	.word	0x00000610
        /*0134*/ 	.word	0x000000ff
        /*0138*/ 	.word	0x00000010
        /*013c*/ 	.short	0x0100
        /*013e*/ 	.byte	0x05
	.zero		1


	//   ....[5]....
        /*0140*/ 	.word	0x00000620
        /*0144*/ 	.word	0x000000ff
        /*0148*/ 	.word	0x00000120
        /*014c*/ 	.short	0x0100
        /*014e*/ 	.byte	0x05
	.zero		1


	//   ....[6]....
        /*0150*/ 	.word	0x00000630
        /*0154*/ 	.word	0x000000ff
        /*0158*/ 	.word	0x00000018
        /*015c*/ 	.short	0x0100
        /*015e*/ 	.byte	0x05
	.zero		1


	//   ....[7]....
        /*0160*/ 	.word	0x00000640
        /*0164*/ 	.word	0x000000ff
        /*0168*/ 	.word	0x00000128
        /*016c*/ 	.short	0x0100
        /*016e*/ 	.byte	0x05
	.zero		1


	//   ....[8]....
        /*0170*/ 	.word	0x00000650
        /*0174*/ 	.word	0x000000ff
        /*0178*/ 	.word	0x00000020
        /*017c*/ 	.short	0x0100
        /*017e*/ 	.byte	0x05
	.zero		1


	//   ....[9]....
        /*0180*/ 	.word	0x00000660
        /*0184*/ 	.word	0x000000ff
        /*0188*/ 	.word	0x00000130
        /*018c*/ 	.short	0x0100
        /*018e*/ 	.byte	0x05
	.zero		1


	//   ....[10]....
        /*0190*/ 	.word	0x00000670
        /*0194*/ 	.word	0x000000ff
        /*0198*/ 	.word	0x00000028
        /*019c*/ 	.short	0x0100
        /*019e*/ 	.byte	0x05
	.zero		1


	//   ....[11]....
        /*01a0*/ 	.word	0x00000680
        /*01a4*/ 	.word	0x000000ff
        /*01a8*/ 	.word	0x00000138
        /*01ac*/ 	.short	0x0100
        /*01ae*/ 	.byte	0x05
	.zero		1


	//   ....[12]....
        /*01b0*/ 	.word	0x00000690
        /*01b4*/ 	.word	0x000000ff
        /*01b8*/ 	.word	0x00000030
        /*01bc*/ 	.short	0x0100
        /*01be*/ 	.byte	0x05
	.zero		1


	//   ....[13]....
        /*01c0*/ 	.word	0x000006a0
        /*01c4*/ 	.word	0x000000ff
        /*01c8*/ 	.word	0x00000140
        /*01cc*/ 	.short	0x0100
        /*01ce*/ 	.byte	0x05
	.zero		1


	//   ....[14]....
        /*01d0*/ 	.word	0x000006b0
        /*01d4*/ 	.word	0x000000ff
        /*01d8*/ 	.word	0x00000038
        /*01dc*/ 	.short	0x0100
        /*01de*/ 	.byte	0x05
	.zero		1


	//   ....[15]....
        /*01e0*/ 	.word	0x000006c0
        /*01e4*/ 	.word	0x000000ff
        /*01e8*/ 	.word	0x00000148
        /*01ec*/ 	.short	0x0100
        /*01ee*/ 	.byte	0x05
	.zero		1


	//   ....[16]....
        /*01f0*/ 	.word	0x000006d0
        /*01f4*/ 	.word	0x000000ff
        /*01f8*/ 	.word	0x00000040
        /*01fc*/ 	.short	0x0100
        /*01fe*/ 	.byte	0x05
	.zero		1


	//   ....[17]....
        /*0200*/ 	.word	0x000006e0
        /*0204*/ 	.word	0x000000ff
        /*0208*/ 	.word	0x00000150
        /*020c*/ 	.short	0x0100
        /*020e*/ 	.byte	0x05
	.zero		1


	//   ....[18]....
        /*0210*/ 	.word	0x000006f0
        /*0214*/ 	.word	0x000000ff
        /*0218*/ 	.word	0x00000048
        /*021c*/ 	.short	0x0100
        /*021e*/ 	.byte	0x05
	.zero		1


	//   ....[19]....
        /*0220*/ 	.word	0x00000700
        /*0224*/ 	.word	0x000000ff
        /*0228*/ 	.word	0x00000158
        /*022c*/ 	.short	0x0100
        /*022e*/ 	.byte	0x05
	.zero		1


	//   ....[20]....
        /*0230*/ 	.word	0x00000710
        /*0234*/ 	.word	0x000000ff
        /*0238*/ 	.word	0x00000050
        /*023c*/ 	.short	0x0100
        /*023e*/ 	.byte	0x05
	.zero		1


	//   ....[21]....
        /*0240*/ 	.word	0x00000720
        /*0244*/ 	.word	0x000000ff
        /*0248*/ 	.word	0x00000160
        /*024c*/ 	.short	0x0100
        /*024e*/ 	.byte	0x05
	.zero		1


	//   ....[22]....
        /*0250*/ 	.word	0x00000730
        /*0254*/ 	.word	0x000000ff
        /*0258*/ 	.word	0x00000058
        /*025c*/ 	.short	0x0100
        /*025e*/ 	.byte	0x05
	.zero		1


	//   ....[23]....
        /*0260*/ 	.word	0x00000740
        /*0264*/ 	.word	0x000000ff
        /*0268*/ 	.word	0x00000168
        /*026c*/ 	.short	0x0100
        /*026e*/ 	.byte	0x05
	.zero		1


	//   ....[24]....
        /*0270*/ 	.word	0x00000750
        /*0274*/ 	.word	0x000000ff
        /*0278*/ 	.word	0x00000060
        /*027c*/ 	.short	0x0100
        /*027e*/ 	.byte	0x05
	.zero		1


	//   ....[25]....
        /*0280*/ 	.word	0x00000760
        /*0284*/ 	.word	0x000000ff
        /*0288*/ 	.word	0x00000170
        /*028c*/ 	.short	0x0100
        /*028e*/ 	.byte	0x05
	.zero		1


	//   ....[26]....
        /*0290*/ 	.word	0x00000770
        /*0294*/ 	.word	0x000000ff
        /*0298*/ 	.word	0x00000068
        /*029c*/ 	.short	0x0100
        /*029e*/ 	.byte	0x05
	.zero		1


	//   ....[27]....
        /*02a0*/ 	.word	0x00000780
        /*02a4*/ 	.word	0x000000ff
        /*02a8*/ 	.word	0x00000178
        /*02ac*/ 	.short	0x0100
        /*02ae*/ 	.byte	0x05
	.zero		1


	//   ....[28]....
        /*02b0*/ 	.word	0x00000790
        /*02b4*/ 	.word	0x000000ff
        /*02b8*/ 	.word	0x00000070
        /*02bc*/ 	.short	0x0100
        /*02be*/ 	.byte	0x05
	.zero		1


	//   ....[29]....
        /*02c0*/ 	.word	0x000007a0
        /*02c4*/ 	.word	0x000000ff
        /*02c8*/ 	.word	0x00000180
        /*02cc*/ 	.short	0x0100
        /*02ce*/ 	.byte	0x05
	.zero		1


	//   ....[30]....
        /*02d0*/ 	.word	0x000007b0
        /*02d4*/ 	.word	0x000000ff
        /*02d8*/ 	.word	0x00000078
        /*02dc*/ 	.short	0x0100
        /*02de*/ 	.byte	0x05
	.zero		1


	//   ....[31]....
        /*02e0*/ 	.word	0x000007c0
        /*02e4*/ 	.word	0x000000ff
        /*02e8*/ 	.word	0x00000188
        /*02ec*/ 	.short	0x0100
        /*02ee*/ 	.byte	0x05
	.zero		1


	//   ....[32]....
        /*02f0*/ 	.word	0x000007d0
        /*02f4*/ 	.word	0x000000ff
        /*02f8*/ 	.word	0x00000080
        /*02fc*/ 	.short	0x0100
        /*02fe*/ 	.byte	0x05
	.zero		1


	//   ....[33]....
        /*0300*/ 	.word	0x000007e0
        /*0304*/ 	.word	0x000000ff
        /*0308*/ 	.word	0x00000190
        /*030c*/ 	.short	0x0100
        /*030e*/ 	.byte	0x05
	.zero		1


	//   ....[34]....
        /*0310*/ 	.word	0x000007f0
        /*0314*/ 	.word	0x000000ff
        /*0318*/ 	.word	0x00000088
        /*031c*/ 	.short	0x0100
        /*031e*/ 	.byte	0x05
	.zero		1


	//   ....[35]....
        /*0320*/ 	.word	0x00000800
        /*0324*/ 	.word	0x000000ff
        /*0328*/ 	.word	0x00000198
        /*032c*/ 	.short	0x0100
        /*032e*/ 	.byte	0x05
	.zero		1


	//   ....[36]....
        /*0330*/ 	.word	0x00000810
        /*0334*/ 	.word	0x000000ff
        /*0338*/ 	.word	0x00000090
        /*033c*/ 	.short	0x0100
        /*033e*/ 	.byte	0x05
	.zero		1


	//   ....[37]....
        /*0340*/ 	.word	0x00000820
        /*0344*/ 	.word	0x000000ff
        /*0348*/ 	.word	0x000001a0
        /*034c*/ 	.short	0x0100
        /*034e*/ 	.byte	0x05
	.zero		1


	//   ....[38]....
        /*0350*/ 	.word	0x00000830
        /*0354*/ 	.word	0x000000ff
        /*0358*/ 	.word	0x00000098
        /*035c*/ 	.short	0x0100
        /*035e*/ 	.byte	0x05
	.zero		1


	//   ....[39]....
        /*0360*/ 	.word	0x00000840
        /*0364*/ 	.word	0x000000ff
        /*0368*/ 	.word	0x000001a8
        /*036c*/ 	.short	0x0100
        /*036e*/ 	.byte	0x05
	.zero		1


	//   ....[40]....
        /*0370*/ 	.word	0x00000850
        /*0374*/ 	.word	0x000000ff
        /*0378*/ 	.word	0x000000a0
        /*037c*/ 	.short	0x0100
        /*037e*/ 	.byte	0x05
	.zero		1


	//   ....[41]....
        /*0380*/ 	.word	0x00000860
        /*0384*/ 	.word	0x000000ff
        /*0388*/ 	.word	0x000001b0
        /*038c*/ 	.short	0x0100
        /*038e*/ 	.byte	0x05
	.zero		1


	//   ....[42]....
        /*0390*/ 	.word	0x00000870
        /*0394*/ 	.word	0x000000ff
        /*0398*/ 	.word	0x000000a8
        /*039c*/ 	.short	0x0100
        /*039e*/ 	.byte	0x05
	.zero		1


	//   ....[43]....
        /*03a0*/ 	.word	0x00000880
        /*03a4*/ 	.word	0x000000ff
        /*03a8*/ 	.word	0x000001b8
        /*03ac*/ 	.short	0x0100
        /*03ae*/ 	.byte	0x05
	.zero		1


	//   ....[44]....
        /*03b0*/ 	.word	0x00000890
        /*03b4*/ 	.word	0x000000ff
        /*03b8*/ 	.word	0x000000b0
        /*03bc*/ 	.short	0x0100
        /*03be*/ 	.byte	0x05
	.zero		1


	//   ....[45]....
        /*03c0*/ 	.word	0x000008a0
        /*03c4*/ 	.word	0x000000ff
        /*03c8*/ 	.word	0x000001c0
        /*03cc*/ 	.short	0x0100
        /*03ce*/ 	.byte	0x05
	.zero		1


	//   ....[46]....
        /*03d0*/ 	.word	0x000008b0
        /*03d4*/ 	.word	0x000000ff
        /*03d8*/ 	.word	0x000000b8
        /*03dc*/ 	.short	0x0100
        /*03de*/ 	.byte	0x05
	.zero		1


	//   ....[47]....
        /*03e0*/ 	.word	0x000008c0
        /*03e4*/ 	.word	0x000000ff
        /*03e8*/ 	.word	0x000001c8
        /*03ec*/ 	.short	0x0100
        /*03ee*/ 	.byte	0x05
	.zero		1


	//   ....[48]....
        /*03f0*/ 	.word	0x000008d0
        /*03f4*/ 	.word	0x000000ff
        /*03f8*/ 	.word	0x000000c0
        /*03fc*/ 	.short	0x0100
        /*03fe*/ 	.byte	0x05
	.zero		1


	//   ....[49]....
        /*0400*/ 	.word	0x000008e0
        /*0404*/ 	.word	0x000000ff
        /*0408*/ 	.word	0x000001d0
        /*040c*/ 	.short	0x0100
        /*040e*/ 	.byte	0x05
	.zero		1


	//   ....[50]....
        /*0410*/ 	.word	0x000008f0
        /*0414*/ 	.word	0x000000ff
        /*0418*/ 	.word	0x000000c8
        /*041c*/ 	.short	0x0100
        /*041e*/ 	.byte	0x05
	.zero		1


	//   ....[51]....
        /*0420*/ 	.word	0x00000900
        /*0424*/ 	.word	0x000000ff
        /*0428*/ 	.word	0x000001d8
        /*042c*/ 	.short	0x0100
        /*042e*/ 	.byte	0x05
	.zero		1


	//   ....[52]....
        /*0430*/ 	.word	0x00000910
        /*0434*/ 	.word	0x000000ff
        /*0438*/ 	.word	0x000000d0
        /*043c*/ 	.short	0x0100
        /*043e*/ 	.byte	0x05
	.zero		1


	//   ....[53]....
        /*0440*/ 	.word	0x00000920
        /*0444*/ 	.word	0x000000ff
        /*0448*/ 	.word	0x000001e0
        /*044c*/ 	.short	0x0100
        /*044e*/ 	.byte	0x05
	.zero		1


	//   ....[54]....
        /*0450*/ 	.word	0x00000930
        /*0454*/ 	.word	0x000000ff
        /*0458*/ 	.word	0x000000d8
        /*045c*/ 	.short	0x0100
        /*045e*/ 	.byte	0x05
	.zero		1


	//   ....[55]....
        /*0460*/ 	.word	0x00000940
        /*0464*/ 	.word	0x000000ff
        /*0468*/ 	.word	0x000001e8
        /*046c*/ 	.short	0x0100
        /*046e*/ 	.byte	0x05
	.zero		1


	//   ....[56]....
        /*0470*/ 	.word	0x00000950
        /*0474*/ 	.word	0x000000ff
        /*0478*/ 	.word	0x000000e0
        /*047c*/ 	.short	0x0100
        /*047e*/ 	.byte	0x05
	.zero		1


	//   ....[57]....
        /*0480*/ 	.word	0x00000960
        /*0484*/ 	.word	0x000000ff
        /*0488*/ 	.word	0x000001f0
        /*048c*/ 	.short	0x0100
        /*048e*/ 	.byte	0x05
	.zero		1


	//   ....[58]....
        /*0490*/ 	.word	0x00000970
        /*0494*/ 	.word	0x000000ff
        /*0498*/ 	.word	0x000000e8
        /*049c*/ 	.short	0x0100
        /*049e*/ 	.byte	0x05
	.zero		1


	//   ....[59]....
        /*04a0*/ 	.word	0x00000980
        /*04a4*/ 	.word	0x000000ff
        /*04a8*/ 	.word	0x000001f8
        /*04ac*/ 	.short	0x0100
        /*04ae*/ 	.byte	0x05
	.zero		1


	//   ....[60]....
        /*04b0*/ 	.word	0x00000990
        /*04b4*/ 	.word	0x000000ff
        /*04b8*/ 	.word	0x000000f0
        /*04bc*/ 	.short	0x0100
        /*04be*/ 	.byte	0x05
	.zero		1


	//   ....[61]....
        /*04c0*/ 	.word	0x000009a0
        /*04c4*/ 	.word	0x000000ff
        /*04c8*/ 	.word	0x00000200
        /*04cc*/ 	.short	0x0100
        /*04ce*/ 	.byte	0x05
	.zero		1


	//   ....[62]....
        /*04d0*/ 	.word	0x000009b0
        /*04d4*/ 	.word	0x000000ff
        /*04d8*/ 	.word	0x000000f8
        /*04dc*/ 	.short	0x0100
        /*04de*/ 	.byte	0x05
	.zero		1


	//   ....[63]....
        /*04e0*/ 	.word	0x000009c0
        /*04e4*/ 	.word	0x000000ff
        /*04e8*/ 	.word	0x00000208
        /*04ec*/ 	.short	0x0100
        /*04ee*/ 	.byte	0x05
	.zero		1


	//   ....[64]....
        /*04f0*/ 	.word	0x000009d0
        /*04f4*/ 	.word	0x000000ff
        /*04f8*/ 	.word	0x00000100
        /*04fc*/ 	.short	0x0100
        /*04fe*/ 	.byte	0x05
	.zero		1


	//   ....[65]....
        /*0500*/ 	.word	0x000009e0
        /*0504*/ 	.word	0x000000ff
        /*0508*/ 	.word	0x00000210
        /*050c*/ 	.short	0x0100
        /*050e*/ 	.byte	0x05
	.zero		1


	//   ....[66]....
        /*0510*/ 	.word	0x000009f0
        /*0514*/ 	.word	0x000000ff
        /*0518*/ 	.word	0x00000108
        /*051c*/ 	.short	0x0100
        /*051e*/ 	.byte	0x05
	.zero		1


	//   ....[67]....
        /*0520*/ 	.word	0x00000a00
        /*0524*/ 	.word	0x000000ff
        /*0528*/ 	.word	0x00000218
        /*052c*/ 	.short	0x0100
        /*052e*/ 	.byte	0x05
	.zero		1


	//   ....[68]....
        /*0530*/ 	.word	0x00000b40
        /*0534*/ 	.word	0x000000ff
        /*0538*/ 	.word	0x00000220
        /*053c*/ 	.short	0x0100
        /*053e*/ 	.byte	0x07
	.zero		1


	//   ....[69]....
        /*0540*/ 	.word	0x00000b50
        /*0544*/ 	.word	0x000000ff
        /*0548*/ 	.word	0x00000230
        /*054c*/ 	.short	0x0100
        /*054e*/ 	.byte	0x07
	.zero		1


	//   ....[70]....
        /*0550*/ 	.word	0x00000b60
        /*0554*/ 	.word	0x000000ff
        /*0558*/ 	.word	0x00000228
        /*055c*/ 	.short	0x0100
        /*055e*/ 	.byte	0x07
	.zero		1


	//   ....[71]....
        /*0560*/ 	.word	0x00000b70
        /*0564*/ 	.word	0x000000ff
        /*0568*/ 	.word	0x00000238
        /*056c*/ 	.short	0x0100
        /*056e*/ 	.byte	0x07
	.zero		1


	//   ....[72]....
        /*0570*/ 	.word	0x00000c60
        /*0574*/ 	.word	0x000000ff
        /*0578*/ 	.word	0x00000240
        /*057c*/ 	.short	0x0100
        /*057e*/ 	.byte	0x05
	.zero		1


	//   ....[73]....
        /*0580*/ 	.word	0x00000c70
        /*0584*/ 	.word	0x000000ff
        /*0588*/ 	.word	0x00000248
        /*058c*/ 	.short	0x0100
        /*058e*/ 	.byte	0x05
	.zero		1


	//   ....[74]....
        /*0590*/ 	.word	0x00000db0
        /*0594*/ 	.word	0x000000ff
        /*0598*/ 	.word	0x00000250
        /*059c*/ 	.short	0x0100
        /*059e*/ 	.byte	0x05
	.zero		1


	//   ....[75]....
        /*05a0*/ 	.word	0x00000dc0
        /*05a4*/ 	.word	0x000000ff
        /*05a8*/ 	.word	0x00000260
        /*05ac*/ 	.short	0x0100
        /*05ae*/ 	.byte	0x05
	.zero		1


	//   ....[76]....
        /*05b0*/ 	.word	0x00000dd0
        /*05b4*/ 	.word	0x000000ff
        /*05b8*/ 	.word	0x00000258
        /*05bc*/ 	.short	0x0100
        /*05be*/ 	.byte	0x05
	.zero		1


	//   ....[77]....
        /*05c0*/ 	.word	0x00000de0
        /*05c4*/ 	.word	0x000000ff
        /*05c8*/ 	.word	0x00000268
        /*05cc*/ 	.short	0x0100
        /*05ce*/ 	.byte	0x05
	.zero		1


	//   ....[78]....
        /*05d0*/ 	.word	0x00000f10
        /*05d4*/ 	.word	0x000000ff
        /*05d8*/ 	.word	0x00000270
        /*05dc*/ 	.short	0x0100
        /*05de*/ 	.byte	0x07
	.zero		1


	//   ....[79]....
        /*05e0*/ 	.word	0x00000f20
        /*05e4*/ 	.word	0x000000ff
        /*05e8*/ 	.word	0x00000290
        /*05ec*/ 	.short	0x0100
        /*05ee*/ 	.byte	0x07
	.zero		1


	//   ....[80]....
        /*05f0*/ 	.word	0x00000f30
        /*05f4*/ 	.word	0x000000ff
        /*05f8*/ 	.word	0x00000278
        /*05fc*/ 	.short	0x0100
        /*05fe*/ 	.byte	0x07
	.zero		1


	//   ....[81]....
        /*0600*/ 	.word	0x00000f40
        /*0604*/ 	.word	0x000000ff
        /*0608*/ 	.word	0x00000298
        /*060c*/ 	.short	0x0100
        /*060e*/ 	.byte	0x07
	.zero		1


	//   ....[82]....
        /*0610*/ 	.word	0x00000f50
        /*0614*/ 	.word	0x000000ff
        /*0618*/ 	.word	0x00000280
        /*061c*/ 	.short	0x0100
        /*061e*/ 	.byte	0x07
	.zero		1


	//   ....[83]....
        /*0620*/ 	.word	0x00000f60
        /*0624*/ 	.word	0x000000ff
        /*0628*/ 	.word	0x000002a0
        /*062c*/ 	.short	0x0100
        /*062e*/ 	.byte	0x07
	.zero		1


	//   ....[84]....
        /*0630*/ 	.word	0x00000f70
        /*0634*/ 	.word	0x000000ff
        /*0638*/ 	.word	0x00000288
        /*063c*/ 	.short	0x0100
        /*063e*/ 	.byte	0x07
	.zero		1


	//   ....[85]....
        /*0640*/ 	.word	0x00000f80
        /*0644*/ 	.word	0x000000ff
        /*0648*/ 	.word	0x000002a8
        /*064c*/ 	.short	0x0100
        /*064e*/ 	.byte	0x07
	.zero		1


	//   ....[86]....
        /*0650*/ 	.word	0x00001070
        /*0654*/ 	.word	0x000000ff
        /*0658*/ 	.word	0x000002b0
        /*065c*/ 	.short	0x0100
        /*065e*/ 	.byte	0x05
	.zero		1


	//   ....[87]....
        /*0660*/ 	.word	0x00001080
        /*0664*/ 	.word	0x000000ff
        /*0668*/ 	.word	0x000002c0
        /*066c*/ 	.short	0x0100
        /*066e*/ 	.byte	0x05
	.zero		1


	//   ....[88]....
        /*0670*/ 	.word	0x00001090
        /*0674*/ 	.word	0x000000ff
        /*0678*/ 	.word	0x000002b8
        /*067c*/ 	.short	0x0100
        /*067e*/ 	.byte	0x05
	.zero		1


	//   ....[89]....
        /*0680*/ 	.word	0x000010a0
        /*0684*/ 	.word	0x000000ff
        /*0688*/ 	.word	0x000002c8
        /*068c*/ 	.short	0x0100
        /*068e*/ 	.byte	0x05
	.zero		1


	//   ....[90]....
        /*0690*/ 	.word	0x00001980
        /*0694*/ 	.word	0x00000003
        /*0698*/ 	.word	0x000002c0
        /*069c*/ 	.short	0x010a
        /*069e*/ 	.byte	0xff
	.zero		1


	//   ....[91]....
        /*06a0*/ 	.word	0x000019b0
        /*06a4*/ 	.word	0x00000003
        /*06a8*/ 	.word	0x000002b0
        /*06ac*/ 	.short	0x0101
        /*06ae*/ 	.byte	0xff
	.zero		1


	//   ....[92]....
        /*06b0*/ 	.word	0x00001a80
        /*06b4*/ 	.word	0x000000ff
        /*06b8*/ 	.word	0x00000110
        /*06bc*/ 	.short	0x010a
        /*06be*/ 	.byte	0x08
	.zero		1


	//   ....[93]....
        /*06c0*/ 	.word	0x00001b20
        /*06c4*/ 	.word	0x000000ff
        /*06c8*/ 	.word	0x00000110
        /*06cc*/ 	.short	0x010a
        /*06ce*/ 	.byte	0x21
	.zero		1


	//   ....[94]....
        /*06d0*/ 	.word	0x00001c70
        /*06d4*/ 	.word	0x000000ff
        /*06d8*/ 	.word	0x00000110
        /*06dc*/ 	.short	0x010a
        /*06de*/ 	.byte	0x08
	.zero		1


	//   ....[95]....
        /*06e0*/ 	.word	0x00001d80
        /*06e4*/ 	.word	0x000000ff
        /*06e8*/ 	.word	0x00000248
        /*06ec*/ 	.short	0x0101
        /*06ee*/ 	.byte	0x04
	.zero		1


	//   ....[96]....
        /*06f0*/ 	.word	0x00001da0
        /*06f4*/ 	.word	0x000000ff
        /*06f8*/ 	.word	0x00000110
        /*06fc*/ 	.short	0x010a
        /*06fe*/ 	.byte	0x08
	.zero		1


	//   ....[97]....
        /*0700*/ 	.word	0x00001e20
        /*0704*/ 	.word	0x000000ff
        /*0708*/ 	.word	0x00000110
        /*070c*/ 	.short	0x010a
        /*070e*/ 	.byte	0x11
	.zero		1


	//   ....[98]....
        /*0710*/ 	.word	0x00001f70
        /*0714*/ 	.word	0x000000ff
        /*0718*/ 	.word	0x00000110
        /*071c*/ 	.short	0x010a
        /*071e*/ 	.byte	0x08
	.zero		1


	//   ....[99]....
        /*0720*/ 	.word	0x000020b0
        /*0724*/ 	.word	0x00000002
        /*0728*/ 	.word	0x00000250
        /*072c*/ 	.short	0x010a
        /*072e*/ 	.byte	0xff
	.zero		1


	//   ....[100]....
        /*0730*/ 	.word	0x00002170
        /*0734*/ 	.word	0x00000002
        /*0738*/ 	.word	0x00000000
        /*073c*/ 	.short	0x0101
        /*073e*/ 	.byte	0xff
	.zero		1


	//   ....[101]....
        /*0740*/ 	.word	0x000026d0
        /*0744*/ 	.word	0x000000ff
        /*0748*/ 	.word	0x00000000
        /*074c*/ 	.short	0x010a
        /*074e*/ 	.byte	0x05
	.zero		1


	//   ....[102]....
        /*0750*/ 	.word	0x00002760
        /*0754*/ 	.word	0x000000ff
        /*0758*/ 	.word	0x00000000
        /*075c*/ 	.short	0x010a
        /*075e*/ 	.byte	0x05
	.zero		1


	//   ....[103]....
        /*0760*/ 	.word	0x000027f0
        /*0764*/ 	.word	0x000000ff
        /*0768*/ 	.word	0x00000000
        /*076c*/ 	.short	0x010a
        /*076e*/ 	.byte	0x05
	.zero		1


	//   ....[104]....
        /*0770*/ 	.word	0x00002880
        /*0774*/ 	.word	0x000000ff
        /*0778*/ 	.word	0x00000000
        /*077c*/ 	.short	0x010a
        /*077e*/ 	.byte	0x05
	.zero		1


	//   ....[105]....
        /*0780*/ 	.word	0x00002910
        /*0784*/ 	.word	0x000000ff
        /*0788*/ 	.word	0x00000000
        /*078c*/ 	.short	0x010a
        /*078e*/ 	.byte	0x05
	.zero		1


	//   ....[106]....
        /*0790*/ 	.word	0x000029a0
        /*0794*/ 	.word	0x000000ff
        /*0798*/ 	.word	0x00000000
        /*079c*/ 	.short	0x010a
        /*079e*/ 	.byte	0x05
	.zero		1


	//   ....[107]....
        /*07a0*/ 	.word	0x00002a30
        /*07a4*/ 	.word	0x000000ff
        /*07a8*/ 	.word	0x00000000
        /*07ac*/ 	.short	0x010a
        /*07ae*/ 	.byte	0x05
	.zero		1


	//   ....[108]....
        /*07b0*/ 	.word	0x00002ac0
        /*07b4*/ 	.word	0x000000ff
        /*07b8*/ 	.word	0x00000000
        /*07bc*/ 	.short	0x010a
        /*07be*/ 	.byte	0x05
	.zero		1


	//   ....[109]....
        /*07c0*/ 	.word	0x00002b50
        /*07c4*/ 	.word	0x000000ff
        /*07c8*/ 	.word	0x00000000
        /*07cc*/ 	.short	0x010a
        /*07ce*/ 	.byte	0x05
	.zero		1


	//   ....[110]....
        /*07d0*/ 	.word	0x00002be0
        /*07d4*/ 	.word	0x000000ff
        /*07d8*/ 	.word	0x00000000
        /*07dc*/ 	.short	0x010a
        /*07de*/ 	.byte	0x05
	.zero		1


	//   ....[111]....
        /*07e0*/ 	.word	0x00002c70
        /*07e4*/ 	.word	0x000000ff
        /*07e8*/ 	.word	0x00000000
        /*07ec*/ 	.short	0x010a
        /*07ee*/ 	.byte	0x05
	.zero		1


	//   ....[112]....
        /*07f0*/ 	.word	0x00002d00
        /*07f4*/ 	.word	0x000000ff
        /*07f8*/ 	.word	0x00000000
        /*07fc*/ 	.short	0x010a
        /*07fe*/ 	.byte	0x05
	.zero		1


	//   ....[113]....
        /*0800*/ 	.word	0x00002d90
        /*0804*/ 	.word	0x000000ff
        /*0808*/ 	.word	0x00000000
        /*080c*/ 	.short	0x010a
        /*080e*/ 	.byte	0x05
	.zero		1


	//   ....[114]....
        /*0810*/ 	.word	0x00002e20
        /*0814*/ 	.word	0x000000ff
        /*0818*/ 	.word	0x00000000
        /*081c*/ 	.short	0x010a
        /*081e*/ 	.byte	0x05
	.zero		1


	//   ....[115]....
        /*0820*/ 	.word	0x00002eb0
        /*0824*/ 	.word	0x000000ff
        /*0828*/ 	.word	0x00000000
        /*082c*/ 	.short	0x010a
        /*082e*/ 	.byte	0x05
	.zero		1


	//   ....[116]....
        /*0830*/ 	.word	0x00002f40
        /*0834*/ 	.word	0x000000ff
        /*0838*/ 	.word	0x00000000
        /*083c*/ 	.short	0x010a
        /*083e*/ 	.byte	0x05
	.zero		1


	//   ....[117]....
        /*0840*/ 	.word	0x00002fd0
        /*0844*/ 	.word	0x000000ff
        /*0848*/ 	.word	0x00000000
        /*084c*/ 	.short	0x010a
        /*084e*/ 	.byte	0x05
	.zero		1


	//   ....[118]....
        /*0850*/ 	.word	0x00003060
        /*0854*/ 	.word	0x000000ff
        /*0858*/ 	.word	0x00000000
        /*085c*/ 	.short	0x010a
        /*085e*/ 	.byte	0x05
	.zero		1


	//   ....[119]....
        /*0860*/ 	.word	0x000030f0
        /*0864*/ 	.word	0x000000ff
        /*0868*/ 	.word	0x00000000
        /*086c*/ 	.short	0x010a
        /*086e*/ 	.byte	0x05
	.zero		1


	//   ....[120]....
        /*0870*/ 	.word	0x00003180
        /*0874*/ 	.word	0x000000ff
        /*0878*/ 	.word	0x00000000
        /*087c*/ 	.short	0x010a
        /*087e*/ 	.byte	0x05
	.zero		1


	//   ....[121]....
        /*0880*/ 	.word	0x00003210
        /*0884*/ 	.word	0x000000ff
        /*0888*/ 	.word	0x00000000
        /*088c*/ 	.short	0x010a
        /*088e*/ 	.byte	0x05
	.zero		1


	//   ....[122]....
        /*0890*/ 	.word	0x000032a0
        /*0894*/ 	.word	0x000000ff
        /*0898*/ 	.word	0x00000000
        /*089c*/ 	.short	0x010a
        /*089e*/ 	.byte	0x05
	.zero		1


	//   ....[123]....
        /*08a0*/ 	.word	0x00003330
        /*08a4*/ 	.word	0x000000ff
        /*08a8*/ 	.word	0x00000000
        /*08ac*/ 	.short	0x010a
        /*08ae*/ 	.byte	0x05
	.zero		1


	//   ....[124]....
        /*08b0*/ 	.word	0x000033c0
        /*08b4*/ 	.word	0x000000ff
        /*08b8*/ 	.word	0x00000000
        /*08bc*/ 	.short	0x010a
        /*08be*/ 	.byte	0x05
	.zero		1


	//   ....[125]....
        /*08c0*/ 	.word	0x00003450
        /*08c4*/ 	.word	0x000000ff
        /*08c8*/ 	.word	0x00000000
        /*08cc*/ 	.short	0x010a
        /*08ce*/ 	.byte	0x05
	.zero		1


	//   ....[126]....
        /*08d0*/ 	.word	0x000034e0
        /*08d4*/ 	.word	0x000000ff
        /*08d8*/ 	.word	0x00000000
        /*08dc*/ 	.short	0x010a
        /*08de*/ 	.byte	0x05
	.zero		1


	//   ....[127]....
        /*08e0*/ 	.word	0x00003570
        /*08e4*/ 	.word	0x000000ff
        /*08e8*/ 	.word	0x00000000
        /*08ec*/ 	.short	0x010a
        /*08ee*/ 	.byte	0x05
	.zero		1


	//   ....[128]....
        /*08f0*/ 	.word	0x00003600
        /*08f4*/ 	.word	0x000000ff
        /*08f8*/ 	.word	0x00000000
        /*08fc*/ 	.short	0x010a
        /*08fe*/ 	.byte	0x05
	.zero		1


	//   ....[129]....
        /*0900*/ 	.word	0x00003690
        /*0904*/ 	.word	0x000000ff
        /*0908*/ 	.word	0x00000000
        /*090c*/ 	.short	0x010a
        /*090e*/ 	.byte	0x05
	.zero		1


	//   ....[130]....
        /*0910*/ 	.word	0x00003720
        /*0914*/ 	.word	0x000000ff
        /*0918*/ 	.word	0x00000000
        /*091c*/ 	.short	0x010a
        /*091e*/ 	.byte	0x05
	.zero		1


	//   ....[131]....
        /*0920*/ 	.word	0x000037b0
        /*0924*/ 	.word	0x000000ff
        /*0928*/ 	.word	0x00000000
        /*092c*/ 	.short	0x010a
        /*092e*/ 	.byte	0x05
	.zero		1


	//   ....[132]....
        /*0930*/ 	.word	0x00003840
        /*0934*/ 	.word	0x000000ff
        /*0938*/ 	.word	0x00000000
        /*093c*/ 	.short	0x010a
        /*093e*/ 	.byte	0x05
	.zero		1


	//   ....[133]....
        /*0940*/ 	.word	0x000038d0
        /*0944*/ 	.word	0x000000ff
        /*0948*/ 	.word	0x00000000
        /*094c*/ 	.short	0x010a
        /*094e*/ 	.byte	0x05
	.zero		1


	//   ....[134]....
        /*0950*/ 	.word	0x00003970
        /*0954*/ 	.word	0x00000000
        /*0958*/ 	.word	0x00000000
        /*095c*/ 	.short	0x010a
        /*095e*/ 	.byte	0xff
	.zero		1


	//   ....[135]....
        /*0960*/ 	.word	0x00003a90
        /*0964*/ 	.word	0x00000000
        /*0968*/ 	.word	0x000002b0
        /*096c*/ 	.short	0x010a
        /*096e*/ 	.byte	0xff
	.zero		1


	//   ....[136]....
        /*0970*/ 	.word	0x00003af0
        /*0974*/ 	.word	0x00000004
        /*0978*/ 	.word	0x00000000
        /*097c*/ 	.short	0x0101
        /*097e*/ 	.byte	0xff
	.zero		1


	//   ....[137]....
        /*0980*/ 	.word	0x00003b10
        /*0984*/ 	.word	0x000000ff
        /*0988*/ 	.word	0x00000260
        /*098c*/ 	.short	0x010a
        /*098e*/ 	.byte	0x05
	.zero		1


	//   ....[138]....
        /*0990*/ 	.word	0x00003c30
        /*0994*/ 	.word	0x00000000
        /*0998*/ 	.word	0x00000250
        /*099c*/ 	.short	0x010a
        /*099e*/ 	.byte	0xff
	.zero		1


	//   ....[139]....
        /*09a0*/ 	.word	0x00003d40
        /*09a4*/ 	.word	0x00000000
        /*09a8*/ 	.word	0x00000000
        /*09ac*/ 	.short	0x0101
        /*09ae*/ 	.byte	0xff
	.zero		1


	//   ....[140]....
        /*09b0*/ 	.word	0x00003dd0
        /*09b4*/ 	.word	0x000000ff
        /*09b8*/ 	.word	0x00000260
        /*09bc*/ 	.short	0x0106
        /*09be*/ 	.byte	0x05
	.zero		1


	//   ....[141]....
        /*09c0*/ 	.word	0x00003df0
        /*09c4*/ 	.word	0x000000ff
        /*09c8*/ 	.word	0x00000260
        /*09cc*/ 	.short	0x010a
        /*09ce*/ 	.byte	0x05
	.zero		1


	//   ....[142]....
        /*09d0*/ 	.word	0x00003e80
        /*09d4*/ 	.word	0x000000ff
        /*09d8*/ 	.word	0x00000260
        /*09dc*/ 	.short	0x0106
        /*09de*/ 	.byte	0x04
	.zero		1


	//   ....[143]....
        /*09e0*/ 	.word	0x00003ec0
        /*09e4*/ 	.word	0x00000000
        /*09e8*/ 	.word	0x00000260
        /*09ec*/ 	.short	0x010a
        /*09ee*/ 	.byte	0xff
	.zero		1


	//   ....[144]....
        /*09f0*/ 	.word	0x00004390
        /*09f4*/ 	.word	0x00000000
        /*09f8*/ 	.word	0x00000250
        /*09fc*/ 	.short	0x010a
        /*09fe*/ 	.byte	0xff
	.zero		1


	//   ....[145]....
        /*0a00*/ 	.word	0x00004490
        /*0a04*/ 	.word	0x00000003
        /*0a08*/ 	.word	0x00000000
        /*0a0c*/ 	.short	0x0101
        /*0a0e*/ 	.byte	0xff
	.zero		1


	//   ....[146]....
        /*0a10*/ 	.word	0x000044a0
        /*0a14*/ 	.word	0x000000ff
        /*0a18*/ 	.word	0x00000000
        /*0a1c*/ 	.short	0x010a
        /*0a1e*/ 	.byte	0x04
	.zero		1


	//   ....[147]....
        /*0a20*/ 	.word	0x000044c0
        /*0a24*/ 	.word	0x000000ff
        /*0a28*/ 	.word	0x00000290
        /*0a2c*/ 	.short	0x010a
        /*0a2e*/ 	.byte	0x09
	.zero		1


	//   ....[148]....
        /*0a30*/ 	.word	0x00004600
        /*0a34*/ 	.word	0x000000ff
        /*0a38*/ 	.word	0x00000000
        /*0a3c*/ 	.short	0x010a
        /*0a3e*/ 	.byte	0x07
	.zero		1


	//   ....[149]....
        /*0a40*/ 	.word	0x00004710
        /*0a44*/ 	.word	0x000000ff
        /*0a48*/ 	.word	0x00000000
        /*0a4c*/ 	.short	0x010a
        /*0a4e*/ 	.byte	0x04
	.zero		1


	//   ....[150]....
        /*0a50*/ 	.word	0x000048f0
        /*0a54*/ 	.word	0x000000ff
        /*0a58*/ 	.word	0x00000000
        /*0a5c*/ 	.short	0x010a
        /*0a5e*/ 	.byte	0x05
	.zero		1


	//   ....[151]....
        /*0a60*/ 	.word	0x00004980
        /*0a64*/ 	.word	0x000000ff
        /*0a68*/ 	.word	0x00000000
        /*0a6c*/ 	.short	0x010a
        /*0a6e*/ 	.byte	0x05
	.zero		1


	//   ....[152]....
        /*0a70*/ 	.word	0x00004a10
        /*0a74*/ 	.word	0x000000ff
        /*0a78*/ 	.word	0x00000000
        /*0a7c*/ 	.short	0x010a
        /*0a7e*/ 	.byte	0x05
	.zero		1


	//   ....[153]....
        /*0a80*/ 	.word	0x00004aa0
        /*0a84*/ 	.word	0x000000ff
        /*0a88*/ 	.word	0x00000000
        /*0a8c*/ 	.short	0x010a
        /*0a8e*/ 	.byte	0x07
	.zero		1


	//   ....[154]....
        /*0a90*/ 	.word	0x00004f00
        /*0a94*/ 	.word	0x00000000
        /*0a98*/ 	.word	0x00000250
        /*0a9c*/ 	.short	0x010a
        /*0a9e*/ 	.byte	0xff
	.zero		1


	//   ....[155]....
        /*0aa0*/ 	.word	0x00004fc0
        /*0aa4*/ 	.word	0x00000000
        /*0aa8*/ 	.word	0x00000000
        /*0aac*/ 	.short	0x0101
        /*0aae*/ 	.byte	0xff
	.zero		1


	//   ....[156]....
        /*0ab0*/ 	.word	0x000052e0
        /*0ab4*/ 	.word	0x000000ff
        /*0ab8*/ 	.word	0x00000248
        /*0abc*/ 	.short	0x010a
        /*0abe*/ 	.byte	0x07
	.zero		1


	//   ....[157]....
        /*0ac0*/ 	.word	0x000054d0
        /*0ac4*/ 	.word	0x000000ff
        /*0ac8*/ 	.word	0x00000230
        /*0acc*/ 	.short	0x010a
        /*0ace*/ 	.byte	0x07
	.zero		1


	//   ....[158]....
        /*0ad0*/ 	.word	0x000056a0
        /*0ad4*/ 	.word	0x000000ff
        /*0ad8*/ 	.word	0x00000220
        /*0adc*/ 	.short	0x010b
        /*0ade*/ 	.byte	0x07
	.zero		1


	//   ....[159]....
        /*0ae0*/ 	.word	0x00005710
        /*0ae4*/ 	.word	0x000000ff
        /*0ae8*/ 	.word	0x00000000
        /*0aec*/ 	.short	0x0101
        /*0aee*/ 	.byte	0x08
	.zero		1


	//   ....[160]....
        /*0af0*/ 	.word	0x00005740
        /*0af4*/ 	.word	0x000000ff
        /*0af8*/ 	.word	0x00000238
        /*0afc*/ 	.short	0x010a
        /*0afe*/ 	.byte	0x07
	.zero		1


	//   ....[161]....
        /*0b00*/ 	.word	0x00005950
        /*0b04*/ 	.word	0x000000ff
        /*0b08*/ 	.word	0x00000228
        /*0b0c*/ 	.short	0x010b
        /*0b0e*/ 	.byte	0x07
	.zero		1


	//   ....[162]....
        /*0b10*/ 	.word	0x00005970
        /*0b14*/ 	.word	0x000000ff
        /*0b18*/ 	.word	0x00000000
        /*0b1c*/ 	.short	0x0101
        /*0b1e*/ 	.byte	0x0d
	.zero		1


	//   ....[163]....
        /*0b20*/ 	.word	0x000059a0
        /*0b24*/ 	.word	0x000000ff
        /*0b28*/ 	.word	0x00000230
        /*0b2c*/ 	.short	0x010a
        /*0b2e*/ 	.byte	0x07
	.zero		1


	//   ....[164]....
        /*0b30*/ 	.word	0x000059e0
        /*0b34*/ 	.word	0x00000000
        /*0b38*/ 	.word	0x00000238
        /*0b3c*/ 	.short	0x010a
        /*0b3e*/ 	.byte	0xff
	.zero		1


	//   ....[165]....
        /*0b40*/ 	.word	0x00005d20
        /*0b44*/ 	.word	0x00000000
        /*0b48*/ 	.word	0x00000250
        /*0b4c*/ 	.short	0x010a
        /*0b4e*/ 	.byte	0xff
	.zero		1


	//   ....[166]....
        /*0b50*/ 	.word	0x00005e30
        /*0b54*/ 	.word	0x00000000
        /*0b58*/ 	.word	0x00000000
        /*0b5c*/ 	.short	0x0101
        /*0b5e*/ 	.byte	0xff
	.zero		1


	//   ....[167]....
        /*0b60*/ 	.word	0x00006880
        /*0b64*/ 	.word	0x00000000
        /*0b68*/ 	.word	0x00000220
        /*0b6c*/ 	.short	0x010a
        /*0b6e*/ 	.byte	0xff
	.zero		1


	//   ....[168]....
        /*0b70*/ 	.word	0x000068f0
        /*0b74*/ 	.word	0x00000071
        /*0b78*/ 	.word	0x00000270
        /*0b7c*/ 	.short	0x010a
        /*0b7e*/ 	.byte	0xff
	.zero		1


	//   ....[169]....
        /*0b80*/ 	.word	0x000069d0
        /*0b84*/ 	.word	0x00000000
        /*0b88*/ 	.word	0x00000220
        /*0b8c*/ 	.short	0x010a
        /*0b8e*/ 	.byte	0xff
	.zero		1


	//   ....[170]....
        /*0b90*/ 	.word	0x00006b10
        /*0b94*/ 	.word	0x00000000
        /*0b98*/ 	.word	0x00000000
        /*0b9c*/ 	.short	0x0101
        /*0b9e*/ 	.byte	0xff
	.zero		1


	//   ....[171]....
        /*0ba0*/ 	.word	0x00006b70
        /*0ba4*/ 	.word	0x00000071
        /*0ba8*/ 	.word	0x00000270
        /*0bac*/ 	.short	0x010a
        /*0bae*/ 	.byte	0xff
	.zero		1


	//   ....[172]....
        /*0bb0*/ 	.word	0x000076c0
        /*0bb4*/ 	.word	0x00000020
        /*0bb8*/ 	.word	0x00000220
        /*0bbc*/ 	.short	0x010a
        /*0bbe*/ 	.byte	0xff
	.zero		1


	//   ....[173]....
        /*0bc0*/ 	.word	0x00007780
        /*0bc4*/ 	.word	0x00000020
        /*0bc8*/ 	.word	0x00000220
        /*0bcc*/ 	.short	0x010a
        /*0bce*/ 	.byte	0xff
	.zero		1


	//   ....[174]....
        /*0bd0*/ 	.word	0x000078a0
        /*0bd4*/ 	.word	0x00000003
        /*0bd8*/ 	.word	0x00000000
        /*0bdc*/ 	.short	0x0101
        /*0bde*/ 	.byte	0xff
	.zero		1


	//   ....[175]....
        /*0be0*/ 	.word	0x00007ce0
        /*0be4*/ 	.word	0x000000ff
        /*0be8*/ 	.word	0x00000000
        /*0bec*/ 	.short	0x0101
        /*0bee*/ 	.byte	0x05
	.zero		1


	//   ....[176]....
        /*0bf0*/ 	.word	0x00008520
        /*0bf4*/ 	.word	0x00000003
        /*0bf8*/ 	.word	0x000002c0
        /*0bfc*/ 	.short	0x010a
        /*0bfe*/ 	.byte	0xff
	.zero		1


	//   ....[177]....
        /*0c00*/ 	.word	0x00008580
        /*0c04*/ 	.word	0x00000002
        /*0c08*/ 	.word	0x00000110
        /*0c0c*/ 	.short	0x010a
        /*0c0e*/ 	.byte	0xff
	.zero		1


	//   ....[178]....
        /*0c10*/ 	.word	0x000085e0
        /*0c14*/ 	.word	0x00000002
        /*0c18*/ 	.word	0x00000110
        /*0c1c*/ 	.short	0x010a
        /*0c1e*/ 	.byte	0xff
	.zero		1


	//   ....[179]....
        /*0c20*/ 	.word	0x00008630
        /*0c24*/ 	.word	0x00000002
        /*0c28*/ 	.word	0x00000250
        /*0c2c*/ 	.short	0x010a
        /*0c2e*/ 	.byte	0xff
	.zero		1


	//   ....[180]....
        /*0c30*/ 	.word	0x00008690
        /*0c34*/ 	.word	0x00000000
        /*0c38*/ 	.word	0x00000000
        /*0c3c*/ 	.short	0x010a
        /*0c3e*/ 	.byte	0xff
	.zero		1


	//   ....[181]....
        /*0c40*/ 	.word	0x000086f0
        /*0c44*/ 	.word	0x00000000
        /*0c48*/ 	.word	0x00000000
        /*0c4c*/ 	.short	0x010a
        /*0c4e*/ 	.byte	0xff
	.zero		1


	//   ....[182]....
        /*0c50*/ 	.word	0x00008750
        /*0c54*/ 	.word	0x00000000
        /*0c58*/ 	.word	0x00000000
        /*0c5c*/ 	.short	0x010a
        /*0c5e*/ 	.byte	0xff
	.zero		1


	//   ....[183]....
        /*0c60*/ 	.word	0x000087b0
        /*0c64*/ 	.word	0x00000000
        /*0c68*/ 	.word	0x00000000
        /*0c6c*/ 	.short	0x010a
        /*0c6e*/ 	.byte	0xff
	.zero		1


	//   ....[184]....
        /*0c70*/ 	.word	0x00008810
        /*0c74*/ 	.word	0x00000000
        /*0c78*/ 	.word	0x00000000
        /*0c7c*/ 	.short	0x010a
        /*0c7e*/ 	.byte	0xff
	.zero		1


	//   ....[185]....
        /*0c80*/ 	.word	0x00008870
        /*0c84*/ 	.word	0x00000000
        /*0c88*/ 	.word	0x00000000
        /*0c8c*/ 	.short	0x010a
        /*0c8e*/ 	.byte	0xff
	.zero		1


	//   ....[186]....
        /*0c90*/ 	.word	0x000088d0
        /*0c94*/ 	.word	0x00000000
        /*0c98*/ 	.word	0x00000000
        /*0c9c*/ 	.short	0x010a
        /*0c9e*/ 	.byte	0xff
	.zero		1


	//   ....[187]....
        /*0ca0*/ 	.word	0x00008930
        /*0ca4*/ 	.word	0x00000000
        /*0ca8*/ 	.word	0x00000000
        /*0cac*/ 	.short	0x010a
        /*0cae*/ 	.byte	0xff
	.zero		1


	//   ....[188]....
        /*0cb0*/ 	.word	0x00008990
        /*0cb4*/ 	.word	0x00000000
        /*0cb8*/ 	.word	0x00000000
        /*0cbc*/ 	.short	0x010a
        /*0cbe*/ 	.byte	0xff
	.zero		1


	//   ....[189]....
        /*0cc0*/ 	.word	0x000089f0
        /*0cc4*/ 	.word	0x00000000
        /*0cc8*/ 	.word	0x00000000
        /*0ccc*/ 	.short	0x010a
        /*0cce*/ 	.byte	0xff
	.zero		1


	//   ....[190]....
        /*0cd0*/ 	.word	0x00008a50
        /*0cd4*/ 	.word	0x00000000
        /*0cd8*/ 	.word	0x00000000
        /*0cdc*/ 	.short	0x010a
        /*0cde*/ 	.byte	0xff
	.zero		1


	//   ....[191]....
        /*0ce0*/ 	.word	0x00008ab0
        /*0ce4*/ 	.word	0x00000000
        /*0ce8*/ 	.word	0x00000000
        /*0cec*/ 	.short	0x010a
        /*0cee*/ 	.byte	0xff
	.zero		1


	//   ....[192]....
        /*0cf0*/ 	.word	0x00008b10
        /*0cf4*/ 	.word	0x00000000
        /*0cf8*/ 	.word	0x00000000
        /*0cfc*/ 	.short	0x010a
        /*0cfe*/ 	.byte	0xff
	.zero		1


	//   ....[193]....
        /*0d00*/ 	.word	0x00008b70
        /*0d04*/ 	.word	0x00000000
        /*0d08*/ 	.word	0x00000000
        /*0d0c*/ 	.short	0x010a
        /*0d0e*/ 	.byte	0xff
	.zero		1


	//   ....[194]....
        /*0d10*/ 	.word	0x00008bd0
        /*0d14*/ 	.word	0x00000000
        /*0d18*/ 	.word	0x00000000
        /*0d1c*/ 	.short	0x010a
        /*0d1e*/ 	.byte	0xff
	.zero		1


	//   ....[195]....
        /*0d20*/ 	.word	0x00008c30
        /*0d24*/ 	.word	0x00000000
        /*0d28*/ 	.word	0x00000000
        /*0d2c*/ 	.short	0x010a
        /*0d2e*/ 	.byte	0xff
	.zero		1


	//   ....[196]....
        /*0d30*/ 	.word	0x00008c90
        /*0d34*/ 	.word	0x00000000
        /*0d38*/ 	.word	0x00000000
        /*0d3c*/ 	.short	0x010a
        /*0d3e*/ 	.byte	0xff
	.zero		1


	//   ....[197]....
        /*0d40*/ 	.word	0x00008cf0
        /*0d44*/ 	.word	0x00000000
        /*0d48*/ 	.word	0x00000000
        /*0d4c*/ 	.short	0x010a
        /*0d4e*/ 	.byte	0xff
	.zero		1


	//   ....[198]....
        /*0d50*/ 	.word	0x00008d50
        /*0d54*/ 	.word	0x00000000
        /*0d58*/ 	.word	0x00000000
        /*0d5c*/ 	.short	0x010a
        /*0d5e*/ 	.byte	0xff
	.zero		1


	//   ....[199]....
        /*0d60*/ 	.word	0x00008db0
        /*0d64*/ 	.word	0x00000000
        /*0d68*/ 	.word	0x00000000
        /*0d6c*/ 	.short	0x010a
        /*0d6e*/ 	.byte	0xff
	.zero		1


	//   ....[200]....
        /*0d70*/ 	.word	0x00008e10
        /*0d74*/ 	.word	0x00000000
        /*0d78*/ 	.word	0x00000000
        /*0d7c*/ 	.short	0x010a
        /*0d7e*/ 	.byte	0xff
	.zero		1


	//   ....[201]....
        /*0d80*/ 	.word	0x00008e70
        /*0d84*/ 	.word	0x00000000
        /*0d88*/ 	.word	0x00000000
        /*0d8c*/ 	.short	0x010a
        /*0d8e*/ 	.byte	0xff
	.zero		1


	//   ....[202]....
        /*0d90*/ 	.word	0x00008ed0
        /*0d94*/ 	.word	0x00000000
        /*0d98*/ 	.word	0x00000000
        /*0d9c*/ 	.short	0x010a
        /*0d9e*/ 	.byte	0xff
	.zero		1


	//   ....[203]....
        /*0da0*/ 	.word	0x00008f30
        /*0da4*/ 	.word	0x00000000
        /*0da8*/ 	.word	0x00000000
        /*0dac*/ 	.short	0x010a
        /*0dae*/ 	.byte	0xff
	.zero		1


	//   ....[204]....
        /*0db0*/ 	.word	0x00008f90
        /*0db4*/ 	.word	0x00000000
        /*0db8*/ 	.word	0x00000000
        /*0dbc*/ 	.short	0x010a
        /*0dbe*/ 	.byte	0xff
	.zero		1


	//   ....[205]....
        /*0dc0*/ 	.word	0x00008ff0
        /*0dc4*/ 	.word	0x00000000
        /*0dc8*/ 	.word	0x00000000
        /*0dcc*/ 	.short	0x010a
        /*0dce*/ 	.byte	0xff
	.zero		1


	//   ....[206]....
        /*0dd0*/ 	.word	0x00009050
        /*0dd4*/ 	.word	0x00000000
        /*0dd8*/ 	.word	0x00000000
        /*0ddc*/ 	.short	0x010a
        /*0dde*/ 	.byte	0xff
	.zero		1


	//   ....[207]....
        /*0de0*/ 	.word	0x000090b0
        /*0de4*/ 	.word	0x00000000
        /*0de8*/ 	.word	0x00000000
        /*0dec*/ 	.short	0x010a
        /*0dee*/ 	.byte	0xff
	.zero		1


	//   ....[208]....
        /*0df0*/ 	.word	0x00009110
        /*0df4*/ 	.word	0x00000000
        /*0df8*/ 	.word	0x00000000
        /*0dfc*/ 	.short	0x010a
        /*0dfe*/ 	.byte	0xff
	.zero		1


	//   ....[209]....
        /*0e00*/ 	.word	0x00009170
        /*0e04*/ 	.word	0x00000000
        /*0e08*/ 	.word	0x00000000
        /*0e0c*/ 	.short	0x010a
        /*0e0e*/ 	.byte	0xff
	.zero		1


	//   ....[210]....
        /*0e10*/ 	.word	0x000091d0
        /*0e14*/ 	.word	0x00000000
        /*0e18*/ 	.word	0x00000000
        /*0e1c*/ 	.short	0x010a
        /*0e1e*/ 	.byte	0xff
	.zero		1


	//   ....[211]....
        /*0e20*/ 	.word	0x00009230
        /*0e24*/ 	.word	0x00000000
        /*0e28*/ 	.word	0x00000000
        /*0e2c*/ 	.short	0x010a
        /*0e2e*/ 	.byte	0xff
	.zero		1


	//   ....[212]....
        /*0e30*/ 	.word	0x00009290
        /*0e34*/ 	.word	0x00000000
        /*0e38*/ 	.word	0x00000000
        /*0e3c*/ 	.short	0x010a
        /*0e3e*/ 	.byte	0xff
	.zero		1


	//   ....[213]....
        /*0e40*/ 	.word	0x000092e0
        /*0e44*/ 	.word	0x00000000
        /*0e48*/ 	.word	0x000002b0
        /*0e4c*/ 	.short	0x010a
        /*0e4e*/ 	.byte	0xff
	.zero		1


	//   ....[214]....
        /*0e50*/ 	.word	0x00009340
        /*0e54*/ 	.word	0x00000000
        /*0e58*/ 	.word	0x00000260
        /*0e5c*/ 	.short	0x010a
        /*0e5e*/ 	.byte	0xff
	.zero		1


	//   ....[215]....
        /*0e60*/ 	.word	0x00009390
        /*0e64*/ 	.word	0x00000000
        /*0e68*/ 	.word	0x00000250
        /*0e6c*/ 	.short	0x010a
        /*0e6e*/ 	.byte	0xff
	.zero		1


	//   ....[216]....
        /*0e70*/ 	.word	0x000093f0
        /*0e74*/ 	.word	0x00000000
        /*0e78*/ 	.word	0x00000260
        /*0e7c*/ 	.short	0x010a
        /*0e7e*/ 	.byte	0xff
	.zero		1


	//   ....[217]....
        /*0e80*/ 	.word	0x00009440
        /*0e84*/ 	.word	0x00000000
        /*0e88*/ 	.word	0x00000250
        /*0e8c*/ 	.short	0x010a
        /*0e8e*/ 	.byte	0xff
	.zero		1


	//   ....[218]....
        /*0e90*/ 	.word	0x000094a0
        /*0e94*/ 	.word	0x00000003
        /*0e98*/ 	.word	0x00000290
        /*0e9c*/ 	.short	0x010a
        /*0e9e*/ 	.byte	0xff
	.zero		1


	//   ....[219]....
        /*0ea0*/ 	.word	0x00009500
        /*0ea4*/ 	.word	0x00000000
        /*0ea8*/ 	.word	0x00000000
        /*0eac*/ 	.short	0x010a
        /*0eae*/ 	.byte	0xff
	.zero		1


	//   ....[220]....
        /*0eb0*/ 	.word	0x00009560
        /*0eb4*/ 	.word	0x00000000
        /*0eb8*/ 	.word	0x00000000
        /*0ebc*/ 	.short	0x010a
        /*0ebe*/ 	.byte	0xff
	.zero		1


	//   ....[221]....
        /*0ec0*/ 	.word	0x000095c0
        /*0ec4*/ 	.word	0x00000000
        /*0ec8*/ 	.word	0x00000000
        /*0ecc*/ 	.short	0x010a
        /*0ece*/ 	.byte	0xff
	.zero		1


	//   ....[222]....
        /*0ed0*/ 	.word	0x00009620
        /*0ed4*/ 	.word	0x00000000
        /*0ed8*/ 	.word	0x00000000
        /*0edc*/ 	.short	0x010a
        /*0ede*/ 	.byte	0xff
	.zero		1


	//   ....[223]....
        /*0ee0*/ 	.word	0x00009680
        /*0ee4*/ 	.word	0x00000000
        /*0ee8*/ 	.word	0x00000000
        /*0eec*/ 	.short	0x010a
        /*0eee*/ 	.byte	0xff
	.zero		1


	//   ....[224]....
        /*0ef0*/ 	.word	0x000096d0
        /*0ef4*/ 	.word	0x00000000
        /*0ef8*/ 	.word	0x00000250
        /*0efc*/ 	.short	0x010a
        /*0efe*/ 	.byte	0xff
	.zero		1


	//   ....[225]....
        /*0f00*/ 	.word	0x00009730
        /*0f04*/ 	.word	0x00000000
        /*0f08*/ 	.word	0x00000248
        /*0f0c*/ 	.short	0x010a
        /*0f0e*/ 	.byte	0xff
	.zero		1


	//   ....[226]....
        /*0f10*/ 	.word	0x00009790
        /*0f14*/ 	.word	0x00000003
        /*0f18*/ 	.word	0x00000230
        /*0f1c*/ 	.short	0x010a
        /*0f1e*/ 	.byte	0xff
	.zero		1


	//   ....[227]....
        /*0f20*/ 	.word	0x000097f0
        /*0f24*/ 	.word	0x00000003
        /*0f28*/ 	.word	0x00000238
        /*0f2c*/ 	.short	0x010a
        /*0f2e*/ 	.byte	0xff
	.zero		1


	//   ....[228]....
        /*0f30*/ 	.word	0x00009850
        /*0f34*/ 	.word	0x00000000
        /*0f38*/ 	.word	0x00000230
        /*0f3c*/ 	.short	0x010a
        /*0f3e*/ 	.byte	0xff
	.zero		1


	//   ....[229]....
        /*0f40*/ 	.word	0x000098a0
        /*0f44*/ 	.word	0x00000000
        /*0f48*/ 	.word	0x00000250
        /*0f4c*/ 	.short	0x010a
        /*0f4e*/ 	.byte	0xff
	.zero		1


	//   ....[230]....
        /*0f50*/ 	.word	0x000098f0
        /*0f54*/ 	.word	0x00000000
        /*0f58*/ 	.word	0x00000220
        /*0f5c*/ 	.short	0x010a
        /*0f5e*/ 	.byte	0xff
	.zero		1


	//   ....[231]....
        /*0f60*/ 	.word	0x00009940
        /*0f64*/ 	.word	0x00000071
        /*0f68*/ 	.word	0x00000270
        /*0f6c*/ 	.short	0x010a
        /*0f6e*/ 	.byte	0xff
	.zero		1


	//   ....[232]....
        /*0f70*/ 	.word	0x00009990
        /*0f74*/ 	.word	0x00000020
        /*0f78*/ 	.word	0x00000220
        /*0f7c*/ 	.short	0x010a
        /*0f7e*/ 	.byte	0xff
	.zero		1


	//----- nvinfo : EIATTR_NUM_MBARRIERS
	.align		4
.L_47:
        /*0f80*/ 	.byte	0x03, 0x38
        /*0f82*/ 	.short	0x005a


	//----- nvinfo : EIATTR_EXIT_INSTR_OFFSETS
	.align		4
        /*0f84*/ 	.byte	0x04, 0x1c
        /*0f86*/ 	.short	(.L_49 - .L_48)


	//   ....[0]....
.L_48:
        /*0f88*/ 	.word	0x000039a0


	//   ....[1]....
        /*0f8c*/ 	.word	0x00003e90


	//   ....[2]....
        /*0f90*/ 	.word	0x00003ef0


	//   ....[3]....
        /*0f94*/ 	.word	0x00004d00


	//   ....[4]....
        /*0f98*/ 	.word	0x00005a10


	//   ....[5]....
        /*0f9c*/ 	.word	0x00005a50


	//   ....[6]....
        /*0fa0*/ 	.word	0x00008510


	//----- nvinfo : EIATTR_MAX_THREADS
	.align		4
.L_49:
        /*0fa4*/ 	.byte	0x04, 0x05
        /*0fa6*/ 	.short	(.L_51 - .L_50)
.L_50:
        /*0fa8*/ 	.word	0x00000100
        /*0fac*/ 	.word	0x00000001
        /*0fb0*/ 	.word	0x00000001


	//----- nvinfo : EIATTR_CRS_STACK_SIZE
	.align		4
.L_51:
        /*0fb4*/ 	.byte	0x04, 0x1e
        /*0fb6*/ 	.short	(.L_53 - .L_52)
.L_52:
        /*0fb8*/ 	.word	0x00000000


	//----- nvinfo : EIATTR_CBANK_PARAM_SIZE
	.align		4
.L_53:
        /*0fbc*/ 	.byte	0x03, 0x19
        /*0fbe*/ 	.short	0x0800


	//----- nvinfo : EIATTR_PARAM_CBANK
	.align		4
        /*0fc0*/ 	.byte	0x04, 0x0a
        /*0fc2*/ 	.short	(.L_55 - .L_54)
	.align		4
.L_54:
        /*0fc4*/ 	.word	index@(.nv.constant0._ZN7cutlass13device_kernelINS_4gemm6kernel13GemmUniversalIN4cute5tupleIJiiiiEEENS1_10collective13CollectiveMmaINS1_35MainloopSm100TmaUmmaWarpSpecializedILi34ELi2ELi4ENS5_IJNS4_1CILi1EEESB_SB_EEEEENS5_IJNSA_ILi64EEENSA_ILi128EEENSA_ILi32EEEEEENS_12float_e5m2_tENS5_IJSB_llEEESI_NS5_IJlSB_lEEENS4_8TiledMMAINS4_8MMA_AtomIJNS4_10MMA_TraitsINS4_19SM100_MMA_F8F6F4_SSEJSI_SI_fSE_SF_NS4_17integral_constantINS4_4UMMA5MajorELSR_1EEENSP_ISR_LSR_0EEENSP_INSQ_7ScaleInELSU_0EEESV_EEEEEENS4_6LayoutISC_NS5_IJNSA_ILi0EEESZ_SZ_EEEEENS5_IJNS4_10UnderscoreES12_S12_EEEEENS4_13SM90_TMA_LOADENS4_14ComposedLayoutINS4_7SwizzleILi2ELi4ELi3EEENS4_18smem_ptr_flag_bitsILi8EEENSY_INS5_IJSE_NSA_ILi8EEEEEENS5_IJSB_SE_EEEEEEEvNS4_8identityES15_NS16_INS17_ILi1ELi4ELi3EEES1A_NSY_INS5_IJS1B_SG_EEENS5_IJSG_SB_EEEEEEEvS1G_EENS_8epilogue10collective18CollectiveEpilogueINS1N_23Sm100TmaWarpSpecializedILi2ELi2ELi32ELb0ELb0EEEJSH_NS5_IJNSY_ISE_SB_EES1S_EEESI_SK_SI_SK_NS1N_6fusion15FusionCallbacksIS1R_NS1U_17LinearCombinationISI_fSI_fLNS_15FloatRoundStyleE2EEESH_S1T_JEEENS4_5SM1004TMEM4LOAD26SM100_TMEM_LOAD_16dp32b32xES15_NS16_IS18_S1A_NSY_INS5_IJS1B_SE_EEENS5_IJSE_SB_EEEEEEENS4_39AutoVectorizingCopyWithAssumedAlignmentILi128EEENS4_14SM90_TMA_STOREES27_S29_S29_EEEvvEEEEvNT_6ParamsE)
        /*0fc8*/ 	.short	0x0380
        /*0fca*/ 	.short	0x0800


	//----- nvinfo : EIATTR_SW_WAR
	.align		4
.L_55:
        /*0fcc*/ 	.byte	0x04, 0x36
        /*0fce*/ 	.short	(.L_57 - .L_56)
.L_56:
        /*0fd0*/ 	.word	0x00000008
.L_57:


//--------------------- .nv.callgraph             --------------------------
	.section	.nv.callgraph,"",@"SHT_CUDA_CALLGRAPH"
	.align	4
	.sectionentsize	8
	.align		4
        /*0000*/ 	.word	0x00000000
	.align		4
        /*0004*/ 	.word	0xffffffff
	.align		4
        /*0008*/ 	.word	index@(_ZN7cutlass13device_kernelINS_4gemm6kernel13GemmUniversalIN4cute5tupleIJiiiiEEENS1_10collective13CollectiveMmaINS1_35MainloopSm100TmaUmmaWarpSpecializedILi34ELi2ELi4ENS5_IJNS4_1CILi1EEESB_SB_EEEEENS5_IJNSA_ILi64EEENSA_ILi128EEENSA_ILi32EEEEEENS_12float_e5m2_tENS5_IJSB_llEEESI_NS5_IJlSB_lEEENS4_8TiledMMAINS4_8MMA_AtomIJNS4_10MMA_TraitsINS4_19SM100_MMA_F8F6F4_SSEJSI_SI_fSE_SF_NS4_17integral_constantINS4_4UMMA5MajorELSR_1EEENSP_ISR_LSR_0EEENSP_INSQ_7ScaleInELSU_0EEESV_EEEEEENS4_6LayoutISC_NS5_IJNSA_ILi0EEESZ_SZ_EEEEENS5_IJNS4_10UnderscoreES12_S12_EEEEENS4_13SM90_TMA_LOADENS4_14ComposedLayoutINS4_7SwizzleILi2ELi4ELi3EEENS4_18smem_ptr_flag_bitsILi8EEENSY_INS5_IJSE_NSA_ILi8EEEEEENS5_IJSB_SE_EEEEEEEvNS4_8identityES15_NS16_INS17_ILi1ELi4ELi3EEES1A_NSY_INS5_IJS1B_SG_EEENS5_IJSG_SB_EEEEEEEvS1G_EENS_8epilogue10collective18CollectiveEpilogueINS1N_23Sm100TmaWarpSpecializedILi2ELi2ELi32ELb0ELb0EEEJSH_NS5_IJNSY_ISE_SB_EES1S_EEESI_SK_SI_SK_NS1N_6fusion15FusionCallbacksIS1R_NS1U_17LinearCombinationISI_fSI_fLNS_15FloatRoundStyleE2EEESH_S1T_JEEENS4_5SM1004TMEM4LOAD26SM100_TMEM_LOAD_16dp32b32xES15_NS16_IS18_S1A_NSY_INS5_IJS1B_SE_EEENS5_IJSE_SB_EEEEEEENS4_39AutoVectorizingCopyWithAssumedAlignmentILi128EEENS4_14SM90_TMA_STOREES27_S29_S29_EEEvvEEEEvNT_6ParamsE)
	.align		4
        /*000c*/ 	.word	index@(__assertfail)
	.align		4
        /*0010*/ 	.word	0x00000000
	.align		4
        /*0014*/ 	.word	0xfffffffe
	.align		4
        /*0018*/ 	.word	0x00000000
	.align		4
        /*001c*/ 	.word	0xfffffffd
	.align		4
        /*0020*/ 	.word	0x00000000
	.align		4
        /*0024*/ 	.word	0xfffffffc


//--------------------- .nv.constant4             --------------------------
	.section	.nv.constant4,"a",@progbits
	.align	8
	.align		8
.nv.constant4:
        /*0000*/ 	.dword	__assertfail
	.align		8
        /*0008*/ 	.dword	__unnamed_1
	.align		8
        /*0010*/ 	.dword	__unnamed_2
	.align		8
        /*0018*/ 	.dword	_ZN40_INTERNAL_75a3eba3_4_k_cu_6d5d26ac_306524cuda3std3__45__cpo5beginE
	.align		8
        /*0020*/ 	.dword	_ZN40_INTERNAL_75a3eba3_4_k_cu_6d5d26ac_306524cuda3std3__45__cpo3endE
	.align		8
        /*0028*/ 	.dword	_ZN40_INTERNAL_75a3eba3_4_k_cu_6d5d26ac_306524cuda3std3__45__cpo6cbeginE
	.align		8
        /*0030*/ 	.dword	_ZN40_INTERNAL_75a3eba3_4_k_cu_6d5d26ac_306524cuda3std3__45__cpo4cendE
	.align		8
        /*0038*/ 	.dword	_ZN40_INTERNAL_75a3eba3_4_k_cu_6d5d26ac_306524cuda3std3__442_GLOBAL__N__75a3eba3_4_k_cu_6d5d26ac_306526ignoreE
	.align		8
        /*0040*/ 	.dword	_ZN40_INTERNAL_75a3eba3_4_k_cu_6d5d26ac_306524cuda3std3__419piecewise_constructE
	.align		8
        /*0048*/ 	.dword	_ZN40_INTERNAL_75a3eba3_4_k_cu_6d5d26ac_306524cuda3std3__48in_placeE
	.align		8
        /*0050*/ 	.dword	_ZN40_INTERNAL_75a3eba3_4_k_cu_6d5d26ac_306524cuda3std6ranges3__45__cpo4swapE
	.align		8
        /*0058*/ 	.dword	_ZN40_INTERNAL_75a3eba3_4_k_cu_6d5d26ac_306524cuda3std6ranges3__45__cpo9iter_moveE
	.align		8
        /*0060*/ 	.dword	_ZN40_INTERNAL_75a3eba3_4_k_cu_6d5d26ac_306524cute7productE
	.align		8
        /*0068*/ 	.dword	_ZN40_INTERNAL_75a3eba3_4_k_cu_6d5d26ac_306524cute1_E
	.align		8
        /*0070*/ 	.dword	$str$25
	.align		8
        /*0078*/ 	.dword	$str$26
	.align		8
        /*0080*/ 	.dword	$str$27
	.align		8
        /*0088*/ 	.dword	$str$28


//--------------------- .text._ZN7cutlass13device_kernelINS_4gemm6kernel13GemmUniversalIN4cute5tupleIJiiiiEEENS1_10collective13CollectiveMmaINS1_35MainloopSm100TmaUmmaWarpSpecializedILi34ELi2ELi4ENS5_IJNS4_1CILi1EEESB_SB_EEEEENS5_IJNSA_ILi64EEENSA_ILi128EEENSA_ILi32EEEEEENS_12float_e5m2_tENS5_IJSB_llEEESI_NS5_IJlSB_lEEENS4_8TiledMMAINS4_8MMA_AtomIJNS4_10MMA_TraitsINS4_19SM100_MMA_F8F6F4_SSEJSI_SI_fSE_SF_NS4_17integral_constantINS4_4UMMA5MajorELSR_1EEENSP_ISR_LSR_0EEENSP_INSQ_7ScaleInELSU_0EEESV_EEEEEENS4_6LayoutISC_NS5_IJNSA_ILi0EEESZ_SZ_EEEEENS5_IJNS4_10UnderscoreES12_S12_EEEEENS4_13SM90_TMA_LOADENS4_14ComposedLayoutINS4_7SwizzleILi2ELi4ELi3EEENS4_18smem_ptr_flag_bitsILi8EEENSY_INS5_IJSE_NSA_ILi8EEEEEENS5_IJSB_SE_EEEEEEEvNS4_8identityES15_NS16_INS17_ILi1ELi4ELi3EEES1A_NSY_INS5_IJS1B_SG_EEENS5_IJSG_SB_EEEEEEEvS1G_EENS_8epilogue10collective18CollectiveEpilogueINS1N_23Sm100TmaWarpSpecializedILi2ELi2ELi32ELb0ELb0EEEJSH_NS5_IJNSY_ISE_SB_EES1S_EEESI_SK_SI_SK_NS1N_6fusion15FusionCallbacksIS1R_NS1U_17LinearCombinationISI_fSI_fLNS_15FloatRoundStyleE2EEESH_S1T_JEEENS4_5SM1004TMEM4LOAD26SM100_TMEM_LOAD_16dp32b32xES15_NS16_IS18_S1A_NSY_INS5_IJS1B_SE_EEENS5_IJSE_SB_EEEEEEENS4_39AutoVectorizingCopyWithAssumedAlignmentILi128EEENS4_14SM90_TMA_STOREES27_S29_S29_EEEvvEEEEvNT_6ParamsE --------------------------
	.section	.text._ZN7cutlass13device_kernelINS_4gemm6kernel13GemmUniversalIN4cute5tupleIJiiiiEEENS1_10collective13CollectiveMmaINS1_35MainloopSm100TmaUmmaWarpSpecializedILi34ELi2ELi4ENS5_IJNS4_1CILi1EEESB_SB_EEEEENS5_IJNSA_ILi64EEENSA_ILi128EEENSA_ILi32EEEEEENS_12float_e5m2_tENS5_IJSB_llEEESI_NS5_IJlSB_lEEENS4_8TiledMMAINS4_8MMA_AtomIJNS4_10MMA_TraitsINS4_19SM100_MMA_F8F6F4_SSEJSI_SI_fSE_SF_NS4_17integral_constantINS4_4UMMA5MajorELSR_1EEENSP_ISR_LSR_0EEENSP_INSQ_7ScaleInELSU_0EEESV_EEEEEENS4_6LayoutISC_NS5_IJNSA_ILi0EEESZ_SZ_EEEEENS5_IJNS4_10UnderscoreES12_S12_EEEEENS4_13SM90_TMA_LOADENS4_14ComposedLayoutINS4_7SwizzleILi2ELi4ELi3EEENS4_18smem_ptr_flag_bitsILi8EEENSY_INS5_IJSE_NSA_ILi8EEEEEENS5_IJSB_SE_EEEEEEEvNS4_8identityES15_NS16_INS17_ILi1ELi4ELi3EEES1A_NSY_INS5_IJS1B_SG_EEENS5_IJSG_SB_EEEEEEEvS1G_EENS_8epilogue10collective18CollectiveEpilogueINS1N_23Sm100TmaWarpSpecializedILi2ELi2ELi32ELb0ELb0EEEJSH_NS5_IJNSY_ISE_SB_EES1S_EEESI_SK_SI_SK_NS1N_6fusion15FusionCallbacksIS1R_NS1U_17LinearCombinationISI_fSI_fLNS_15FloatRoundStyleE2EEESH_S1T_JEEENS4_5SM1004TMEM4LOAD26SM100_TMEM_LOAD_16dp32b32xES15_NS16_IS18_S1A_NSY_INS5_IJS1B_SE_EEENS5_IJSE_SB_EEEEEEENS4_39AutoVectorizingCopyWithAssumedAlignmentILi128EEENS4_14SM90_TMA_STOREES27_S29_S29_EEEvvEEEEvNT_6ParamsE,"ax",@progbits
	.align	128
.text._ZN7cutlass13device_kernelINS_4gemm6kernel13GemmUniversalIN4cute5tupleIJiiiiEEENS1_10collective13CollectiveMmaINS1_35MainloopSm100TmaUmmaWarpSpecializedILi34ELi2ELi4ENS5_IJNS4_1CILi1EEESB_SB_EEEEENS5_IJNSA_ILi64EEENSA_ILi128EEENSA_ILi32EEEEEENS_12float_e5m2_tENS5_IJSB_llEEESI_NS5_IJlSB_lEEENS4_8TiledMMAINS4_8MMA_AtomIJNS4_10MMA_TraitsINS4_19SM100_MMA_F8F6F4_SSEJSI_SI_fSE_SF_NS4_17integral_constantINS4_4UMMA5MajorELSR_1EEENSP_ISR_LSR_0EEENSP_INSQ_7ScaleInELSU_0EEESV_EEEEEENS4_6LayoutISC_NS5_IJNSA_ILi0EEESZ_SZ_EEEEENS5_IJNS4_10UnderscoreES12_S12_EEEEENS4_13SM90_TMA_LOADENS4_14ComposedLayoutINS4_7SwizzleILi2ELi4ELi3EEENS4_18smem_ptr_flag_bitsILi8EEENSY_INS5_IJSE_NSA_ILi8EEEEEENS5_IJSB_SE_EEEEEEEvNS4_8identityES15_NS16_INS17_ILi1ELi4ELi3EEES1A_NSY_INS5_IJS1B_SG_EEENS5_IJSG_SB_EEEEEEEvS1G_EENS_8epilogue10collective18CollectiveEpilogueINS1N_23Sm100TmaWarpSpecializedILi2ELi2ELi32ELb0ELb0EEEJSH_NS5_IJNSY_ISE_SB_EES1S_EEESI_SK_SI_SK_NS1N_6fusion15FusionCallbacksIS1R_NS1U_17LinearCombinationISI_fSI_fLNS_15FloatRoundStyleE2EEESH_S1T_JEEENS4_5SM1004TMEM4LOAD26SM100_TMEM_LOAD_16dp32b32xES15_NS16_IS18_S1A_NSY_INS5_IJS1B_SE_EEENS5_IJSE_SB_EEEEEEENS4_39AutoVectorizingCopyWithAssumedAlignmentILi128EEENS4_14SM90_TMA_STOREES27_S29_S29_EEEvvEEEEvNT_6ParamsE:
        .type           _ZN7cutlass13device_kernelINS_4gemm6kernel13GemmUniversalIN4cute5tupleIJiiiiEEENS1_10collective13CollectiveMmaINS1_35MainloopSm100TmaUmmaWarpSpecializedILi34ELi2ELi4ENS5_IJNS4_1CILi1EEESB_SB_EEEEENS5_IJNSA_ILi64EEENSA_ILi128EEENSA_ILi32EEEEEENS_12float_e5m2_tENS5_IJSB_llEEESI_NS5_IJlSB_lEEENS4_8TiledMMAINS4_8MMA_AtomIJNS4_10MMA_TraitsINS4_19SM100_MMA_F8F6F4_SSEJSI_SI_fSE_SF_NS4_17integral_constantINS4_4UMMA5MajorELSR_1EEENSP_ISR_LSR_0EEENSP_INSQ_7ScaleInELSU_0EEESV_EEEEEENS4_6LayoutISC_NS5_IJNSA_ILi0EEESZ_SZ_EEEEENS5_IJNS4_10UnderscoreES12_S12_EEEEENS4_13SM90_TMA_LOADENS4_14ComposedLayoutINS4_7SwizzleILi2ELi4ELi3EEENS4_18smem_ptr_flag_bitsILi8EEENSY_INS5_IJSE_NSA_ILi8EEEEEENS5_IJSB_SE_EEEEEEEvNS4_8identityES15_NS16_INS17_ILi1ELi4ELi3EEES1A_NSY_INS5_IJS1B_SG_EEENS5_IJSG_SB_EEEEEEEvS1G_EENS_8epilogue10collective18CollectiveEpilogueINS1N_23Sm100TmaWarpSpecializedILi2ELi2ELi32ELb0ELb0EEEJSH_NS5_IJNSY_ISE_SB_EES1S_EEESI_SK_SI_SK_NS1N_6fusion15FusionCallbacksIS1R_NS1U_17LinearCombinationISI_fSI_fLNS_15FloatRoundStyleE2EEESH_S1T_JEEENS4_5SM1004TMEM4LOAD26SM100_TMEM_LOAD_16dp32b32xES15_NS16_IS18_S1A_NSY_INS5_IJS1B_SE_EEENS5_IJSE_SB_EEEEEEENS4_39AutoVectorizingCopyWithAssumedAlignmentILi128EEENS4_14SM90_TMA_STOREES27_S29_S29_EEEvvEEEEvNT_6ParamsE,@function
        .size           _ZN7cutlass13device_kernelINS_4gemm6kernel13GemmUniversalIN4cute5tupleIJiiiiEEENS1_10collective13CollectiveMmaINS1_35MainloopSm100TmaUmmaWarpSpecializedILi34ELi2ELi4ENS5_IJNS4_1CILi1EEESB_SB_EEEEENS5_IJNSA_ILi64EEENSA_ILi128EEENSA_ILi32EEEEEENS_12float_e5m2_tENS5_IJSB_llEEESI_NS5_IJlSB_lEEENS4_8TiledMMAINS4_8MMA_AtomIJNS4_10MMA_TraitsINS4_19SM100_MMA_F8F6F4_SSEJSI_SI_fSE_SF_NS4_17integral_constantINS4_4UMMA5MajorELSR_1EEENSP_ISR_LSR_0EEENSP_INSQ_7ScaleInELSU_0EEESV_EEEEEENS4_6LayoutISC_NS5_IJNSA_ILi0EEESZ_SZ_EEEEENS5_IJNS4_10UnderscoreES12_S12_EEEEENS4_13SM90_TMA_LOADENS4_14ComposedLayoutINS4_7SwizzleILi2ELi4ELi3EEENS4_18smem_ptr_flag_bitsILi8EEENSY_INS5_IJSE_NSA_ILi8EEEEEENS5_IJSB_SE_EEEEEEEvNS4_8identityES15_NS16_INS17_ILi1ELi4ELi3EEES1A_NSY_INS5_IJS1B_SG_EEENS5_IJSG_SB_EEEEEEEvS1G_EENS_8epilogue10collective18CollectiveEpilogueINS1N_23Sm100TmaWarpSpecializedILi2ELi2ELi32ELb0ELb0EEEJSH_NS5_IJNSY_ISE_SB_EES1S_EEESI_SK_SI_SK_NS1N_6fusion15FusionCallbacksIS1R_NS1U_17LinearCombinationISI_fSI_fLNS_15FloatRoundStyleE2EEESH_S1T_JEEENS4_5SM1004TMEM4LOAD26SM100_TMEM_LOAD_16dp32b32xES15_NS16_IS18_S1A_NSY_INS5_IJS1B_SE_EEENS5_IJSE_SB_EEEEEEENS4_39AutoVectorizingCopyWithAssumedAlignmentILi128EEENS4_14SM90_TMA_STOREES27_S29_S29_EEEvvEEEEvNT_6ParamsE,(.L_x_233 - _ZN7cutlass13device_kernelINS_4gemm6kernel13GemmUniversalIN4cute5tupleIJiiiiEEENS1_10collective13CollectiveMmaINS1_35MainloopSm100TmaUmmaWarpSpecializedILi34ELi2ELi4ENS5_IJNS4_1CILi1EEESB_SB_EEEEENS5_IJNSA_ILi64EEENSA_ILi128EEENSA_ILi32EEEEEENS_12float_e5m2_tENS5_IJSB_llEEESI_NS5_IJlSB_lEEENS4_8TiledMMAINS4_8MMA_AtomIJNS4_10MMA_TraitsINS4_19SM100_MMA_F8F6F4_SSEJSI_SI_fSE_SF_NS4_17integral_constantINS4_4UMMA5MajorELSR_1EEENSP_ISR_LSR_0EEENSP_INSQ_7ScaleInELSU_0EEESV_EEEEEENS4_6LayoutISC_NS5_IJNSA_ILi0EEESZ_SZ_EEEEENS5_IJNS4_10UnderscoreES12_S12_EEEEENS4_13SM90_TMA_LOADENS4_14ComposedLayoutINS4_7SwizzleILi2ELi4ELi3EEENS4_18smem_ptr_flag_bitsILi8EEENSY_INS5_IJSE_NSA_ILi8EEEEEENS5_IJSB_SE_EEEEEEEvNS4_8identityES15_NS16_INS17_ILi1ELi4ELi3EEES1A_NSY_INS5_IJS1B_SG_EEENS5_IJSG_SB_EEEEEEEvS1G_EENS_8epilogue10collective18CollectiveEpilogueINS1N_23Sm100TmaWarpSpecializedILi2ELi2ELi32ELb0ELb0EEEJSH_NS5_IJNSY_ISE_SB_EES1S_EEESI_SK_SI_SK_NS1N_6fusion15FusionCallbacksIS1R_NS1U_17LinearCombinationISI_fSI_fLNS_15FloatRoundStyleE2EEESH_S1T_JEEENS4_5SM1004TMEM4LOAD26SM100_TMEM_LOAD_16dp32b32xES15_NS16_IS18_S1A_NSY_INS5_IJS1B_SE_EEENS5_IJSE_SB_EEEEEEENS4_39AutoVectorizingCopyWithAssumedAlignmentILi128EEENS4_14SM90_TMA_STOREES27_S29_S29_EEEvvEEEEvNT_6ParamsE)
        .other          _ZN7cutlass13device_kernelINS_4gemm6kernel13GemmUniversalIN4cute5tupleIJiiiiEEENS1_10collective13CollectiveMmaINS1_35MainloopSm100TmaUmmaWarpSpecializedILi34ELi2ELi4ENS5_IJNS4_1CILi1EEESB_SB_EEEEENS5_IJNSA_ILi64EEENSA_ILi128EEENSA_ILi32EEEEEENS_12float_e5m2_tENS5_IJSB_llEEESI_NS5_IJlSB_lEEENS4_8TiledMMAINS4_8MMA_AtomIJNS4_10MMA_TraitsINS4_19SM100_MMA_F8F6F4_SSEJSI_SI_fSE_SF_NS4_17integral_constantINS4_4UMMA5MajorELSR_1EEENSP_ISR_LSR_0EEENSP_INSQ_7ScaleInELSU_0EEESV_EEEEEENS4_6LayoutISC_NS5_IJNSA_ILi0EEESZ_SZ_EEEEENS5_IJNS4_10UnderscoreES12_S12_EEEEENS4_13SM90_TMA_LOADENS4_14ComposedLayoutINS4_7SwizzleILi2ELi4ELi3EEENS4_18smem_ptr_flag_bitsILi8EEENSY_INS5_IJSE_NSA_ILi8EEEEEENS5_IJSB_SE_EEEEEEEvNS4_8identityES15_NS16_INS17_ILi1ELi4ELi3EEES1A_NSY_INS5_IJS1B_SG_EEENS5_IJSG_SB_EEEEEEEvS1G_EENS_8epilogue10collective18CollectiveEpilogueINS1N_23Sm100TmaWarpSpecializedILi2ELi2ELi32ELb0ELb0EEEJSH_NS5_IJNSY_ISE_SB_EES1S_EEESI_SK_SI_SK_NS1N_6fusion15FusionCallbacksIS1R_NS1U_17LinearCombinationISI_fSI_fLNS_15FloatRoundStyleE2EEESH_S1T_JEEENS4_5SM1004TMEM4LOAD26SM100_TMEM_LOAD_16dp32b32xES15_NS16_IS18_S1A_NSY_INS5_IJS1B_SE_EEENS5_IJSE_SB_EEEEEEENS4_39AutoVectorizingCopyWithAssumedAlignmentILi128EEENS4_14SM90_TMA_STOREES27_S29_S29_EEEvvEEEEvNT_6ParamsE,@"STO_CUDA_ENTRY STV_DEFAULT"
_ZN7cutlass13device_kernelINS_4gemm6kernel13GemmUniversalIN4cute5tupleIJiiiiEEENS1_10collective13CollectiveMmaINS1_35MainloopSm100TmaUmmaWarpSpecializedILi34ELi2ELi4ENS5_IJNS4_1CILi1EEESB_SB_EEEEENS5_IJNSA_ILi64EEENSA_ILi128EEENSA_ILi32EEEEEENS_12float_e5m2_tENS5_IJSB_llEEESI_NS5_IJlSB_lEEENS4_8TiledMMAINS4_8MMA_AtomIJNS4_10MMA_TraitsINS4_19SM100_MMA_F8F6F4_SSEJSI_SI_fSE_SF_NS4_17integral_constantINS4_4UMMA5MajorELSR_1EEENSP_ISR_LSR_0EEENSP_INSQ_7ScaleInELSU_0EEESV_EEEEEENS4_6LayoutISC_NS5_IJNSA_ILi0EEESZ_SZ_EEEEENS5_IJNS4_10UnderscoreES12_S12_EEEEENS4_13SM90_TMA_LOADENS4_14ComposedLayoutINS4_7SwizzleILi2ELi4ELi3EEENS4_18smem_ptr_flag_bitsILi8EEENSY_INS5_IJSE_NSA_ILi8EEEEEENS5_IJSB_SE_EEEEEEEvNS4_8identityES15_NS16_INS17_ILi1ELi4ELi3EEES1A_NSY_INS5_IJS1B_SG_EEENS5_IJSG_SB_EEEEEEEvS1G_EENS_8epilogue10collective18CollectiveEpilogueINS1N_23Sm100TmaWarpSpecializedILi2ELi2ELi32ELb0ELb0EEEJSH_NS5_IJNSY_ISE_SB_EES1S_EEESI_SK_SI_SK_NS1N_6fusion15FusionCallbacksIS1R_NS1U_17LinearCombinationISI_fSI_fLNS_15FloatRoundStyleE2EEESH_S1T_JEEENS4_5SM1004TMEM4LOAD26SM100_TMEM_LOAD_16dp32b32xES15_NS16_IS18_S1A_NSY_INS5_IJS1B_SE_EEENS5_IJSE_SB_EEEEEEENS4_39AutoVectorizingCopyWithAssumedAlignmentILi128EEENS4_14SM90_TMA_STOREES27_S29_S29_EEEvvEEEEvNT_6ParamsE:
[----:B------:R-:W1:Y:S01]  /*0000*/  LDC R1, c[0x0][0x37c] ;  /* 0x0000df00ff017b82 */ /* 0x000e620000000800 */
[----:B------:R-:W2:Y:S01]  /*0010*/  S2R R108, SR_TID.X ;  /* 0x00000000006c7919 */ /* 0x000ea20000002100 */
[----:B------:R-:W3:Y:S01]  /*0020*/  LDCU.64 UR4, c[0x0][0x890] ;  /* 0x00011200ff0477ac */ /* 0x000ee20008000a00 */
[----:B------:R-:W-:Y:S02]  /*0030*/  PRMT R95, RZ, 0x7610, R95 ;  /* 0x00007610ff5f7816 */ /* 0x000fe4000000005f */
[----:B------:R-:W-:Y:S01]  /*0040*/  ELECT P5, URZ, PT ;  /* 0x0000000000ff782f */ /* 0x000fe200038a0000 */
[----:B------:R-:W4:Y:S01]  /*0050*/  LDCU.64 UR46, c[0x0][0x358] ;  /* 0x00006b00ff2e77ac */ /* 0x000f220008000a00 */
[----:B---3--:R-:W-:-:S04]  /*0060*/  UISETP.NE.U32.AND UP0, UPT, UR4, URZ, UPT ;  /* 0x000000ff0400728c */ /* 0x008fc8000bf05070 */
[----:B------:R-:W-:Y:S01]  /*0070*/  UISETP.NE.AND.EX UP0, UPT, UR5, URZ, UPT, UP0 ;  /* 0x000000ff0500728c */ /* 0x000fe2000bf05300 */
[----:B--2---:R-:W-:-:S05]  /*0080*/  SHF.R.U32.HI R101, RZ, 0x5, R108 ;  /* 0x00000005ff657819 */ /* 0x004fca000001166c */
[----:B------:R-:W2:Y:S02]  /*0090*/  SHFL.IDX PT, R0, R101, RZ, 0x1f ;  /* 0x00001fff65007589 */ /* 0x000ea400000e0000 */
[----:B--2---:R-:W-:Y:S01]  /*00a0*/  R2UR UR8, R0 ;  /* 0x00000000000872ca */ /* 0x004fe200000e0000 */
[----:B-1--4-:R-:W-:-:S14]  /*00b0*/  BRA.U UP0, `(.L_x_0) ;  /* 0x00000001002c7547 */ /* 0x012fdc000b800000 */
[----:B------:R-:W1:Y:S02]  /*00c0*/  LDCU.64 UR6, c[0x0][0x888] ;  /* 0x00011100ff0677ac */ /* 0x000e640008000a00 */
[----:B-1----:R-:W-:-:S04]  /*00d0*/  UISETP.NE.U32.AND UP0, UPT, UR6, URZ, UPT ;  /* 0x000000ff0600728c */ /* 0x002fc8000bf05070 */
[----:B------:R-:W-:-:S09]  /*00e0*/  UISETP.NE.AND.EX UP0, UPT, UR7, URZ, UPT, UP0 ;  /* 0x000000ff0700728c */ /* 0x000fd2000bf05300 */
[----:B------:R-:W-:Y:S05]  /*00f0*/  BRA.U !UP0, `(.L_x_1) ;  /* 0x0000000108107547 */ /* 0x000fea000b800000 */
[----:B------:R-:W1:Y:S02]  /*0100*/  LDC.64 R2, c[0x0][0x888] ;  /* 0x00022200ff027b82 */ /* 0x000e640000000a00 */
[----:B-1----:R1:W5:Y:S01]  /*0110*/  LDG.E R49, desc[UR46][R2.64] ;  /* 0x0000002e02317981 */ /* 0x002362000c1e1900 */
[----:B------:R-:W-:Y:S01]  /*0120*/  HFMA2 R95, -RZ, RZ, 0, 5.9604644775390625e-08 ;  /* 0x00000001ff5f7431 */ /* 0x000fe200000001ff */
[----:B------:R-:W-:Y:S05]  /*0130*/  BRA `(.L_x_0) ;  /* 0x00000000000c7947 */ /* 0x000fea0003800000 */
.L_x_1:
[----:B------:R-:W1:Y:S01]  /*0140*/  LDCU UR6, c[0x0][0x880] ;  /* 0x00011000ff0677ac */ /* 0x000e620008000800 */
[----:B------:R-:W-:Y:S01]  /*0150*/  HFMA2 R95, -RZ, RZ, 0, 5.9604644775390625e-08 ;  /* 0x00000001ff5f7431 */ /* 0x000fe200000001ff */
[----:B-1----:R-:W-:-:S07]  /*0160*/  MOV R49, UR6 ;  /* 0x0000000600317c02 */ /* 0x002fce0008000f00 */
.L_x_0:
[----:B------:R-:W2:Y:S02]  /*0170*/  LDCU.64 UR6, c[0x0][0x8b0] ;  /* 0x00011600ff0677ac */ /* 0x000ea40008000a00 */
[----:B--2---:R-:W-:-:S04]  /*0180*/  UISETP.NE.U32.AND UP0, UPT, UR6, URZ, UPT ;  /* 0x000000ff0600728c */ /* 0x004fc8000bf05070 */
[----:B------:R-:W-:-:S09]  /*0190*/  UISETP.NE.AND.EX UP0, UPT, UR7, URZ, UPT, UP0 ;  /* 0x000000ff0700728c */ /* 0x000fd2000bf05300 */
[----:B------:R-:W-:Y:S05]  /*01a0*/  BRA.U UP0, `(.L_x_2) ;  /* 0x0000000100247547 */ /* 0x000fea000b800000 */
[----:B------:R-:W2:Y:S02]  /*01b0*/  LDCU.64 UR6, c[0x0][0x8a8] ;  /* 0x00011500ff0677ac */ /* 0x000ea40008000a00 */
[----:B--2---:R-:W-:-:S04]  /*01c0*/  UISETP.NE.U32.AND UP0, UPT, UR6, URZ, UPT ;  /* 0x000000ff0600728c */ /* 0x004fc8000bf05070 */
[----:B------:R-:W-:-:S09]  /*01d0*/  UISETP.NE.AND.EX UP0, UPT, UR7, URZ, UPT, UP0 ;  /* 0x000000ff0700728c */ /* 0x000fd2000bf05300 */
[----:B------:R-:W-:Y:S05]  /*01e0*/  BRA.U !UP0, `(.L_x_3) ;  /* 0x00000001080c7547 */ /* 0x000fea000b800000 */
[----:B-1----:R-:W1:Y:S02]  /*01f0*/  LDC.64 R2, c[0x0][0x8a8] ;  /* 0x00022a00ff027b82 */ /* 0x002e640000000a00 */
[----:B-1----:R2:W5:Y:S01]  /*0200*/  LDG.E R47, desc[UR46][R2.64] ;  /* 0x0000002e022f7981 */ /* 0x002562000c1e1900 */
[----:B------:R-:W-:Y:S05]  /*0210*/  BRA `(.L_x_2) ;  /* 0x0000000000087947 */ /* 0x000fea0003800000 */
.L_x_3:
[----:B------:R-:W2:Y:S02]  /*0220*/  LDCU UR6, c[0x0][0x8a0] ;  /* 0x00011400ff0677ac */ /* 0x000ea40008000800 */
[----:B--2---:R-:W-:Y:S02]  /*0230*/  MOV R47, UR6 ;  /* 0x00000006002f7c02 */ /* 0x004fe40008000f00 */
.L_x_2:
[----:B------:R-:W-:Y:S01]  /*0240*/  IMAD.U32 R0, RZ, RZ, UR8 ;  /* 0x00000008ff007e24 */ /* 0x000fe2000f8e00ff */
[----:B------:R-:W-:Y:S04]  /*0250*/  BSSY.RECONVERGENT B0, `(.L_x_4) ;  /* 0x000000c000007945 */ /* 0x000fe80003800200 */
[C---:B------:R-:W-:Y:S02]  /*0260*/  ISETP.NE.OR P1, PT, R0.reuse, 0x1, !P5 ;  /* 0x000000010000780c */ /* 0x040fe40006f25670 */
[----:B------:R-:W-:-:S11]  /*0270*/  ISETP.NE.OR P0, PT, R0, 0x3, !P5 ;  /* 0x000000030000780c */ /* 0x000fd60006f05670 */
[----:B------:R-:W-:Y:S05]  /*0280*/  @P1 BRA `(.L_x_5) ;  /* 0x0000000000201947 */ /* 0x000fea0003800000 */
[----:B------:R-:W3:Y:S02]  /*0290*/  LDCU.64 UR6, c[0x0][0x348] ;  /* 0x00006900ff0677ac */ /* 0x000ee40008000a00 */
[----:B---3--:R-:W-:Y:S02]  /*02a0*/  UIADD3 UR10, UP1, UPT, UR6, 0x80, URZ ;  /* 0x00000080060a7890 */ /* 0x008fe4000ff3e0ff */
[----:B------:R-:W-:Y:S02]  /*02b0*/  UIADD3 UR6, UP0, UPT, UR6, 0x180, URZ ;  /* 0x0000018006067890 */ /* 0x000fe4000ff1e0ff */
[----:B------:R-:W-:Y:S02]  /*02c0*/  UIADD3.X UR11, UPT, UPT, URZ, UR7, URZ, UP1, !UPT ;  /* 0x00000007ff0b7290 */ /* 0x000fe40008ffe4ff */
[----:B------:R-:W-:-:S07]  /*02d0*/  UIADD3.X UR7, UPT, UPT, URZ, UR7, URZ, UP0, !UPT ;  /* 0x00000007ff077290 */ /* 0x000fce00087fe4ff */
[----:B------:R3:W-:Y:S02]  /*02e0*/  UTMACCTL.PF [UR10] ;  /* 0x000000000a0079b9 */ /* 0x0007e40008040000 */
[----:B------:R3:W-:Y:S02]  /*02f0*/  UTMACCTL.PF [UR6] ;  /* 0x00000000060079b9 */ /* 0x0007e40008040000 */
[----:B---3--:R-:W-:Y:S01]  /*0300*/  NOP ;  /* 0x0000000000007918 */ /* 0x008fe20000000000 */
.L_x_5:
[----:B------:R-:W-:Y:S05]  /*0310*/  BSYNC.RECONVERGENT B0 ;  /* 0x0000000000007941 */ /* 0x000fea0003800200 */
.L_x_4:
[----:B------:R-:W-:Y:S04]  /*0320*/  BSSY.RECONVERGENT B0, `(.L_x_6) ;  /* 0x000000a000007945 */ /* 0x000fe80003800200 */
        /* <DEDUP_REMOVED lines=9> */
.L_x_7:
[----:B------:R-:W-:Y:S05]  /*03c0*/  BSYNC.RECONVERGENT B0 ;  /* 0x0000000000007941 */ /* 0x000fea0003800200 */
.L_x_6:
[----:B------:R-:W3:Y:S01]  /*03d0*/  LDCU.64 UR6, c[0x0][0x888] ;  /* 0x00011100ff0677ac */ /* 0x000ee20008000a00 */
[----:B------:R-:W-:Y:S02]  /*03e0*/  UISETP.EQ.U32.AND UP1, UPT, UR4, URZ, UPT ;  /* 0x000000ff0400728c */ /* 0x000fe4000bf22070 */
[----:B------:R-:W-:Y:S02]  /*03f0*/  UPLOP3.LUT UP2, UPT, UPT, UPT, UPT, 0x80, 0x8 ;  /* 0x000000000008789c */ /* 0x000fe40003f4f070 */
[----:B---3--:R-:W-:-:S04]  /*0400*/  UISETP.NE.U32.AND UP0, UPT, UR6, URZ, UPT ;  /* 0x000000ff0600728c */ /* 0x008fc8000bf05070 */
[----:B------:R-:W-:-:S04]  /*0410*/  UISETP.NE.AND.EX UP0, UPT, UR7, URZ, UPT, UP0 ;  /* 0x000000ff0700728c */ /* 0x000fc8000bf05300 */
[----:B------:R-:W-:-:S04]  /*0420*/  UISETP.EQ.OR.EX UP3, UPT, UR5, URZ, !UP0, UP1 ;  /* 0x000000ff0500728c */ /* 0x000fc8000c762710 */
[----:B------:R-:W-:-:S05]  /*0430*/  UP2UR UR50, UPR, URZ, 0x8 ;  /* 0x00000008ff327883 */ /* 0x000fca0008000000 */
[----:B------:R-:W-:Y:S07]  /*0440*/  BRA.U !UP3, `(.L_x_8) ;  /* 0x000000010b207547 */ /* 0x000fee000b800000 */
[----:B------:R-:W-:Y:S01]  /*0450*/  UISETP.NE.U32.AND UP2, UPT, UR4, URZ, UPT ;  /* 0x000000ff0400728c */ /* 0x000fe2000bf45070 */
[----:B-----5:R-:W-:Y:S01]  /*0460*/  FSETP.NEU.AND P0, PT, R49, RZ, PT ;  /* 0x000000ff3100720b */ /* 0x020fe20003f0d000 */
[----:B------:R-:W-:Y:S02]  /*0470*/  USEL UR4, URZ, 0xffffffff, UP0 ;  /* 0xffffffffff047887 */ /* 0x000fe40008000000 */
[----:B------:R-:W-:-:S10]  /*0480*/  UISETP.NE.AND.EX UP2, UPT, UR5, URZ, UPT, UP2 ;  /* 0x000000ff0500728c */ /* 0x000fd4000bf45320 */
[----:B------:R-:W-:Y:S01]  /*0490*/  VOTEU.ANY UP1, P0 ;  /* 0x0000000000ff7886 */ /* 0x000fe20000020100 */
[----:B------:R-:W-:-:S04]  /*04a0*/  @!UP2 USEL UR4, URZ, 0xffffffff, UP1 ;  /* 0xffffffffff04a887 */ /* 0x000fc80008800000 */
[----:B------:R-:W-:-:S04]  /*04b0*/  ULOP3.LUT UR4, UR4, 0x1, URZ, 0xc0, !UPT ;  /* 0x0000000104047892 */ /* 0x000fc8000f8ec0ff */
[----:B------:R-:W-:-:S11]  /*04c0*/  UISETP.NE.U32.AND UP2, UPT, UR4, 0x1, UPT ;  /* 0x000000010400788c */ /* 0x000fd6000bf45070 */
.L_x_8:
[----:B-12---:R-:W1:Y:S01]  /*04d0*/  SHFL.IDX PT, R2, R101, RZ, 0x1f ;  /* 0x00001fff65027589 */ /* 0x006e6200000e0000 */
[----:B------:R-:W-:-:S04]  /*04e0*/  UISETP.NE.AND UP1, UPT, UR8, 0x2, UPT ;  /* 0x000000020800788c */ /* 0x000fc8000bf25270 */
[----:B------:R-:W-:Y:S01]  /*04f0*/  USEL UR6, URZ, 0x1, UP1 ;  /* 0x00000001ff067887 */ /* 0x000fe20008800000 */
[----:B-1----:R-:W-:-:S13]  /*0500*/  ISETP.NE.AND P0, PT, R2, RZ, PT ;  /* 0x000000ff0200720c */ /* 0x002fda0003f05270 */
[----:B------:R-:W-:Y:S05]  /*0510*/  @P0 BRA `(.L_x_9) ;  /* 0x0000000400440947 */ /* 0x000fea0003800000 */
[----:B------:R-:W-:Y:S01]  /*0520*/  ELECT P0, URZ, PT ;  /* 0x0000000000ff782f */ /* 0x000fe20003800000 */
[----:B------:R-:W-:-:S12]  /*0530*/  BSSY.RECONVERGENT B0, `(.L_x_9) ;  /* 0x000004f000007945 */ /* 0x000fd80003800200 */
[----:B------:R-:W-:Y:S05]  /*0540*/  @!P0 BRA `(.L_x_10) ;  /* 0x0000000400348947 */ /* 0x000fea0003800000 */
[----:B------:R-:W1:Y:S01]  /*0550*/  S2UR UR5, SR_CgaCtaId ;  /* 0x00000000000579c3 */ /* 0x000e620000008800 */
[----:B------:R-:W-:Y:S01]  /*0560*/  UMOV UR7, 0x400 ;  /* 0x0000040000077882 */ /* 0x000fe20000000000 */
[----:B------:R-:W-:Y:S02]  /*0570*/  UMOV UR4, 0x1 ;  /* 0x0000000100047882 */ /* 0x000fe40000000000 */
[----:B------:R-:W-:-:S04]  /*0580*/  UIADD3 UR10, UPT, UPT, -UR4, 0x100000, URZ ;  /* 0x00100000040a7890 */ /* 0x000fc8000fffe1ff */
[----:B------:R-:W-:Y:S02]  /*0590*/  USHF.L.U32 UR11, UR10, 0xb, URZ ;  /* 0x0000000b0a0b7899 */ /* 0x000fe400080006ff */
[----:B------:R-:W-:Y:S02]  /*05a0*/  USHF.L.U32 UR10, UR10, 0x1, URZ ;  /* 0x000000010a0a7899 */ /* 0x000fe400080006ff */
[----:B-1----:R-:W-:Y:S01]  /*05b0*/  ULEA UR5, UR5, UR7, 0x18 ;  /* 0x0000000705057291 */ /* 0x002fe2000f8ec0ff */
[----:B------:R-:W1:Y:S11]  /*05c0*/  FENCE.VIEW.ASYNC.S ;  /* 0x00000000000073c6 */ /* 0x000e760000000000 */
[----:B-1----:R1:W2:Y:S01]  /*05d0*/  SYNCS.EXCH.64 URZ, [UR5], UR10 ;  /* 0x0000000a05ff75b2 */ /* 0x0022a20008000100 */
[----:B------:R1:W3:Y:S01]  /*05e0*/  SYNCS.EXCH.64 URZ, [UR5+0x110], UR10 ;  /* 0x0001100a05ff75b2 */ /* 0x0002e20008000100 */
[----:B------:R1:W4:Y:S01]  /*05f0*/  SYNCS.EXCH.64 URZ, [UR5+0x8], UR10 ;  /* 0x0000080a05ff75b2 */ /* 0x0003220008000100 */
[----:B------:R1:W1:Y:S01]  /*0600*/  SYNCS.EXCH.64 URZ, [UR5+0x118], UR10 ;  /* 0x0001180a05ff75b2 */ /* 0x0002620008000100 */
        /* <DEDUP_REMOVED lines=64> */
[----:B--234-:R-:W-:Y:S01]  /*0a10*/  NOP ;  /* 0x0000000000007918 */ /* 0x01cfe20000000000 */
.L_x_10:
[----:B-1----:R-:W-:Y:S05]  /*0a20*/  BSYNC.RECONVERGENT B0 ;  /* 0x0000000000007941 */ /* 0x002fea0003800200 */
.L_x_9:
[----:B------:R-:W1:Y:S01]  /*0a30*/  SHFL.IDX PT, R2, R101, RZ, 0x1f ;  /* 0x00001fff65027589 */ /* 0x000e6200000e0000 */
[----:B------:R-:W-:Y:S01]  /*0a40*/  NOP ;  /* 0x0000000000007918 */ /* 0x000fe20000000000 */
[----:B-1----:R-:W-:-:S13]  /*0a50*/  ISETP.NE.AND P0, PT, R2, 0x1, PT ;  /* 0x000000010200780c */ /* 0x002fda0003f05270 */
[----:B------:R-:W-:Y:S05]  /*0a60*/  @P0 BRA `(.L_x_11) ;  /* 0x0000000000480947 */ /* 0x000fea0003800000 */
[----:B------:R-:W1:Y:S01]  /*0a70*/  S2UR UR7, SR_CgaCtaId ;  /* 0x00000000000779c3 */ /* 0x000e620000008800 */
[----:B------:R-:W-:Y:S01]  /*0a80*/  UMOV UR9, 0x400 ;  /* 0x0000040000097882 */ /* 0x000fe20000000000 */
[----:B------:R-:W-:Y:S01]  /*0a90*/  UMOV UR5, 0x20 ;  /* 0x0000002000057882 */ /* 0x000fe20000000000 */
[----:B------:R-:W-:Y:S01]  /*0aa0*/  UMOV UR4, 0x80 ;  /* 0x0000008000047882 */ /* 0x000fe20000000000 */
[----:B------:R-:W-:-:S04]  /*0ab0*/  UIADD3 UR10, UPT, UPT, -UR5, 0x100000, URZ ;  /* 0x00100000050a7890 */ /* 0x000fc8000fffe1ff */
[----:B------:R-:W-:Y:S02]  /*0ac0*/  USHF.L.U32 UR11, UR10, 0xb, URZ ;  /* 0x0000000b0a0b7899 */ /* 0x000fe400080006ff */
[----:B------:R-:W-:Y:S02]  /*0ad0*/  USHF.L.U32 UR10, UR10, 0x1, URZ ;  /* 0x000000010a0a7899 */ /* 0x000fe400080006ff */
[----:B------:R-:W-:-:S04]  /*0ae0*/  UIADD3 UR4, UPT, UPT, -UR4, 0x100000, URZ ;  /* 0x0010000004047890 */ /* 0x000fc8000fffe1ff */
[----:B------:R-:W-:Y:S02]  /*0af0*/  USHF.L.U32 UR5, UR4, 0xb, URZ ;  /* 0x0000000b04057899 */ /* 0x000fe400080006ff */
[----:B------:R-:W-:Y:S01]  /*0b00*/  USHF.L.U32 UR4, UR4, 0x1, URZ ;  /* 0x0000000104047899 */ /* 0x000fe200080006ff */
[----:B------:R-:W-:Y:S01]  /*0b10*/  ELECT P0, URZ, PT ;  /* 0x0000000000ff782f */ /* 0x000fe20003800000 */
[----:B-1----:R-:W-:Y:S01]  /*0b20*/  ULEA UR7, UR7, UR9, 0x18 ;  /* 0x0000000907077291 */ /* 0x002fe2000f8ec0ff */
[----:B------:R-:W1:Y:S11]  /*0b30*/  FENCE.VIEW.ASYNC.S ;  /* 0x00000000000073c6 */ /* 0x000e760000000000 */
[----:B-1----:R1:W2:Y:S01]  /*0b40*/  SYNCS.EXCH.64 URZ, [UR7+0x220], UR10 ;  /* 0x0002200a07ff75b2 */ /* 0x0022a20008000100 */
[----:B------:R1:W3:Y:S01]  /*0b50*/  SYNCS.EXCH.64 URZ, [UR7+0x230], UR4 ;  /* 0x0002300407ff75b2 */ /* 0x0002e20008000100 */
[----:B------:R1:W4:Y:S01]  /*0b60*/  SYNCS.EXCH.64 URZ, [UR7+0x228], UR10 ;  /* 0x0002280a07ff75b2 */ /* 0x0003220008000100 */
[----:B------:R1:W1:Y:S01]  /*0b70*/  SYNCS.EXCH.64 URZ, [UR7+0x238], UR4 ;  /* 0x0002380407ff75b2 */ /* 0x0002620008000100 */
[----:B------:R-:W-:Y:S01]  /*0b80*/  NOP ;  /* 0x0000000000007918 */ /* 0x000fe20000000000 */
.L_x_11:
[----:B------:R-:W2:Y:S01]  /*0b90*/  SHFL.IDX PT, R2, R101, RZ, 0x1f ;  /* 0x00001fff65027589 */ /* 0x000ea200000e0000 */
[----:B------:R-:W-:Y:S01]  /*0ba0*/  NOP ;  /* 0x0000000000007918 */ /* 0x000fe20000000000 */
[----:B--2---:R-:W-:-:S13]  /*0bb0*/  ISETP.NE.AND P0, PT, R2, 0x3, PT ;  /* 0x000000030200780c */ /* 0x004fda0003f05270 */
[----:B------:R-:W-:Y:S05]  /*0bc0*/  @P0 BRA `(.L_x_12) ;  /* 0x0000000000300947 */ /* 0x000fea0003800000 */
[----:B-1----:R-:W1:Y:S01]  /*0bd0*/  S2UR UR5, SR_CgaCtaId ;  /* 0x00000000000579c3 */ /* 0x002e620000008800 */
[----:B------:R-:W-:Y:S01]  /*0be0*/  UMOV UR7, 0x400 ;  /* 0x0000040000077882 */ /* 0x000fe20000000000 */
[----:B------:R-:W-:Y:S01]  /*0bf0*/  UMOV UR4, 0x20 ;  /* 0x0000002000047882 */ /* 0x000fe20000000000 */
[----:B------:R-:W-:Y:S01]  /*0c00*/  ELECT P0, URZ, PT ;  /* 0x0000000000ff782f */ /* 0x000fe20003800000 */
[----:B------:R-:W-:-:S04]  /*0c10*/  UIADD3 UR10, UPT, UPT, -UR4, 0x100000, URZ ;  /* 0x00100000040a7890 */ /* 0x000fc8000fffe1ff */
[----:B------:R-:W-:Y:S02]  /*0c20*/  USHF.L.U32 UR11, UR10, 0xb, URZ ;  /* 0x0000000b0a0b7899 */ /* 0x000fe400080006ff */
[----:B------:R-:W-:Y:S02]  /*0c30*/  USHF.L.U32 UR10, UR10, 0x1, URZ ;  /* 0x000000010a0a7899 */ /* 0x000fe400080006ff */
[----:B-1----:R-:W-:Y:S01]  /*0c40*/  ULEA UR5, UR5, UR7, 0x18 ;  /* 0x0000000705057291 */ /* 0x002fe2000f8ec0ff */
[----:B------:R-:W1:Y:S11]  /*0c50*/  FENCE.VIEW.ASYNC.S ;  /* 0x00000000000073c6 */ /* 0x000e760000000000 */
[----:B-1----:R2:W1:Y:S01]  /*0c60*/  SYNCS.EXCH.64 URZ, [UR5+0x240], UR10 ;  /* 0x0002400a05ff75b2 */ /* 0x0024620008000100 */
[----:B------:R2:W1:Y:S02]  /*0c70*/  SYNCS.EXCH.64 URZ, [UR5+0x248], UR10 ;  /* 0x0002480a05ff75b2 */ /* 0x0004640008000100 */
[----:B--2---:R-:W-:Y:S01]  /*0c80*/  NOP ;  /* 0x0000000000007918 */ /* 0x004fe20000000000 */
.L_x_12:
[----:B------:R-:W2:Y:S01]  /*0c90*/  SHFL.IDX PT, R2, R101, RZ, 0x1f ;  /* 0x00001fff65027589 */ /* 0x000ea200000e0000 */
[----:B------:R-:W-:Y:S01]  /*0ca0*/  NOP ;  /* 0x0000000000007918 */ /* 0x000fe20000000000 */
[----:B--2---:R-:W-:-:S13]  /*0cb0*/  ISETP.NE.AND P0, PT, R2, 0x4, PT ;  /* 0x000000040200780c */ /* 0x004fda0003f05270 */
[----:B------:R-:W-:Y:S05]  /*0cc0*/  @P0 BRA `(.L_x_13) ;  /* 0x00000000004c0947 */ /* 0x000fea0003800000 */
[----:B-1----:R-:W1:Y:S01]  /*0cd0*/  S2UR UR5, SR_CgaCtaId ;  /* 0x00000000000579c3 */ /* 0x002e620000008800 */
[----:B------:R-:W-:Y:S01]  /*0ce0*/  UMOV UR9, 0x100 ;  /* 0x0000010000097882 */ /* 0x000fe20000000000 */
[----:B------:R-:W-:Y:S01]  /*0cf0*/  UMOV UR7, 0x400 ;  /* 0x0000040000077882 */ /* 0x000fe20000000000 */
[----:B------:R-:W-:Y:S01]  /*0d00*/  USEL UR9, UR9, 0xe0, UP2 ;  /* 0x000000e009097887 */ /* 0x000fe20009000000 */
[----:B------:R-:W-:Y:S01]  /*0d10*/  UMOV UR4, 0x1 ;  /* 0x0000000100047882 */ /* 0x000fe20000000000 */
[----:B------:R-:W-:Y:S01]  /*0d20*/  ELECT P0, URZ, PT ;  /* 0x0000000000ff782f */ /* 0x000fe20003800000 */
[----:B------:R-:W-:-:S04]  /*0d30*/  UIADD3 UR10, UPT, UPT, -UR4, 0x100000, URZ ;  /* 0x00100000040a7890 */ /* 0x000fc8000fffe1ff */
[----:B------:R-:W-:Y:S02]  /*0d40*/  USHF.L.U32 UR11, UR10, 0xb, URZ ;  /* 0x0000000b0a0b7899 */ /* 0x000fe400080006ff */
[----:B------:R-:W-:Y:S02]  /*0d50*/  USHF.L.U32 UR10, UR10, 0x1, URZ ;  /* 0x000000010a0a7899 */ /* 0x000fe400080006ff */
[----:B------:R-:W-:-:S04]  /*0d60*/  UIADD3 UR12, UPT, UPT, -UR9, 0x100000, URZ ;  /* 0x00100000090c7890 */ /* 0x000fc8000fffe1ff */
[----:B------:R-:W-:Y:S02]  /*0d70*/  USHF.L.U32 UR13, UR12, 0xb, URZ ;  /* 0x0000000b0c0d7899 */ /* 0x000fe400080006ff */
[----:B------:R-:W-:Y:S02]  /*0d80*/  USHF.L.U32 UR12, UR12, 0x1, URZ ;  /* 0x000000010c0c7899 */ /* 0x000fe400080006ff */
[----:B-1----:R-:W-:Y:S01]  /*0d90*/  ULEA UR5, UR5, UR7, 0x18 ;  /* 0x0000000705057291 */ /* 0x002fe2000f8ec0ff */
[----:B------:R-:W1:Y:S11]  /*0da0*/  FENCE.VIEW.ASYNC.S ;  /* 0x00000000000073c6 */ /* 0x000e760000000000 */
[----:B-1----:R2:W1:Y:S01]  /*0db0*/  SYNCS.EXCH.64 URZ, [UR5+0x250], UR10 ;  /* 0x0002500a05ff75b2 */ /* 0x0024620008000100 */
[----:B------:R2:W1:Y:S01]  /*0dc0*/  SYNCS.EXCH.64 URZ, [UR5+0x260], UR12 ;  /* 0x0002600c05ff75b2 */ /* 0x0004620008000100 */
[----:B------:R2:W1:Y:S01]  /*0dd0*/  SYNCS.EXCH.64 URZ, [UR5+0x258], UR10 ;  /* 0x0002580a05ff75b2 */ /* 0x0004620008000100 */
[----:B------:R2:W1:Y:S02]  /*0de0*/  SYNCS.EXCH.64 URZ, [UR5+0x268], UR12 ;  /* 0x0002680c05ff75b2 */ /* 0x0004640008000100 */
[----:B--2---:R-:W-:Y:S01]  /*0df0*/  NOP ;  /* 0x0000000000007918 */ /* 0x004fe20000000000 */
.L_x_13:
[----:B------:R-:W2:Y:S01]  /*0e00*/  SHFL.IDX PT, R2, R101, RZ, 0x1f ;  /* 0x00001fff65027589 */ /* 0x000ea200000e0000 */
[----:B------:R-:W-:Y:S01]  /*0e10*/  NOP ;  /* 0x0000000000007918 */ /* 0x000fe20000000000 */
[----:B--2---:R-:W-:-:S13]  /*0e20*/  ISETP.NE.AND P0, PT, R2, 0x5, PT ;  /* 0x000000050200780c */ /* 0x004fda0003f05270 */
[----:B------:R-:W-:Y:S05]  /*0e30*/  @P0 BRA `(.L_x_14) ;  /* 0x0000000000580947 */ /* 0x000fea0003800000 */
[----:B-1----:R-:W1:Y:S01]  /*0e40*/  S2UR UR7, SR_CgaCtaId ;  /* 0x00000000000779c3 */ /* 0x002e620000008800 */
        /* <DEDUP_REMOVED lines=12> */
[----:B-1----:R2:W1:Y:S01]  /*0f10*/  SYNCS.EXCH.64 URZ, [UR7+0x270], UR10 ;  /* 0x0002700a07ff75b2 */ /* 0x0024620008000100 */
[----:B------:R2:W1:Y:S01]  /*0f20*/  SYNCS.EXCH.64 URZ, [UR7+0x290], UR4 ;  /* 0x0002900407ff75b2 */ /* 0x0004620008000100 */
[----:B------:R2:W1:Y:S01]  /*0f30*/  SYNCS.EXCH.64 URZ, [UR7+0x278], UR10 ;  /* 0x0002780a07ff75b2 */ /* 0x0004620008000100 */
[----:B------:R2:W1:Y:S01]  /*0f40*/  SYNCS.EXCH.64 URZ, [UR7+0x298], UR4 ;  /* 0x0002980407ff75b2 */ /* 0x0004620008000100 */
[----:B------:R2:W1:Y:S01]  /*0f50*/  SYNCS.EXCH.64 URZ, [UR7+0x280], UR10 ;  /* 0x0002800a07ff75b2 */ /* 0x0004620008000100 */
[----:B------:R2:W1:Y:S01]  /*0f60*/  SYNCS.EXCH.64 URZ, [UR7+0x2a0], UR4 ;  /* 0x0002a00407ff75b2 */ /* 0x0004620008000100 */
[----:B------:R2:W1:Y:S01]  /*0f70*/  SYNCS.EXCH.64 URZ, [UR7+0x288], UR10 ;  /* 0x0002880a07ff75b2 */ /* 0x0004620008000100 */
[----:B------:R2:W1:Y:S02]  /*0f80*/  SYNCS.EXCH.64 URZ, [UR7+0x2a8], UR4 ;  /* 0x0002a80407ff75b2 */ /* 0x0004640008000100 */
[----:B--2---:R-:W-:Y:S01]  /*0f90*/  NOP ;  /* 0x0000000000007918 */ /* 0x004fe20000000000 */
.L_x_14:
        /* <DEDUP_REMOVED lines=18> */
.L_x_15:
[----:B-1----:R-:W1:Y:S01]  /*10c0*/  S2UR UR5, SR_CTAID.X ;  /* 0x00000000000579c3 */ /* 0x002e620000002500 */
[----:B------:R-:W-:-:S05]  /*10d0*/  CS2R.32 R96, SR_CgaSize ;  /* 0x0000000000607805 */ /* 0x000fca0000008a00 */
[----:B------:R-:W-:-:S05]  /*10e0*/  IMAD R96, R96, -0xa0, RZ ;  /* 0xffffff6060607824 */ /* 0x000fca00078e02ff */
[----:B------:R-:W-:-:S14]  /*10f0*/  R2UR UR9, R96 ;  /* 0x00000000600972ca */ /* 0x000fdc00000e0000 */
[----:B------:R-:W2:Y:S01]  /*1100*/  LDCU UR9, c[0x0][UR9+0x2b0] ;  /* 0x00005600090977ac */ /* 0x000ea20008000800 */
[----:B------:R-:W-:Y:S01]  /*1110*/  NOP ;  /* 0x0000000000007918 */ /* 0x000fe20000000000 */
[----:B------:R-:W-:-:S05]  /*1120*/  CS2R.32 R96, SR_CgaSize ;  /* 0x0000000000607805 */ /* 0x000fca0000008a00 */
[----:B------:R-:W-:-:S05]  /*1130*/  IMAD R96, R96, -0xa0, RZ ;  /* 0xffffff6060607824 */ /* 0x000fca00078e02ff */
[----:B------:R-:W-:-:S14]  /*1140*/  R2UR UR7, R96 ;  /* 0x00000000600772ca */ /* 0x000fdc00000e0000 */
[----:B------:R-:W3:Y:S01]  /*1150*/  LDCU UR7, c[0x0][UR7+0x2b4] ;  /* 0x00005680070777ac */ /* 0x000ee20008000800 */
[----:B------:R-:W4:Y:S08]  /*1160*/  S2UR UR4, SR_CTAID.Y ;  /* 0x00000000000479c3 */ /* 0x000f300000002600 */
[----:B------:R-:W3:Y:S01]  /*1170*/  LDC R9, c[0x0][0xb24] ;  /* 0x0002c900ff097b82 */ /* 0x000ee20000000800 */
[----:B-1----:R-:W-:-:S02]  /*1180*/  I2FP.F32.U32 R4, UR5 ;  /* 0x0000000500047c45 */ /* 0x002fc40008201000 */
[----:B------:R-:W-:-:S05]  /*1190*/  CS2R.32 R5, SR_CgaSize ;  /* 0x0000000000057805 */ /* 0x000fca0000008a00 */
[----:B------:R-:W-:-:S06]  /*11a0*/  IMAD R5, R5, -0xa0, RZ ;  /* 0xffffff6005057824 */ /* 0x000fcc00078e02ff */
[----:B------:R-:W1:Y:S01]  /*11b0*/  LDC R5, c[0x0][R5+0x2a0] ;  /* 0x0000a80005057b82 */ /* 0x000e620000000800 */
[----:B------:R-:W-:Y:S01]  /*11c0*/  MOV R21, UR5 ;  /* 0x0000000500157c02 */ /* 0x000fe20008000f00 */
[----:B--2---:R-:W-:Y:S01]  /*11d0*/  FMUL R4, R4, UR9 ;  /* 0x0000000904047c20 */ /* 0x004fe20008400000 */
[----:B----4-:R-:W-:Y:S02]  /*11e0*/  I2FP.F32.U32 R2, UR4 ;  /* 0x0000000400027c45 */ /* 0x010fe40008201000 */
[----:B------:R-:W-:-:S05]  /*11f0*/  CS2R.32 R3, SR_CgaSize ;  /* 0x0000000000037805 */ /* 0x000fca0000008a00 */
[----:B------:R-:W-:-:S06]  /*1200*/  IMAD R3, R3, -0xa0, RZ ;  /* 0xffffff6003037824 */ /* 0x000fcc00078e02ff */
[----:B------:R-:W2:Y:S01]  /*1210*/  LDC R3, c[0x0][R3+0x2a4] ;  /* 0x0000a90003037b82 */ /* 0x000ea20000000800 */
[----:B------:R-:W4:Y:S01]  /*1220*/  F2I.U32.TRUNC.NTZ R96, R4 ;  /* 0x0000000400607305 */ /* 0x000f22000020f000 */
[----:B------:R-:W-:Y:S01]  /*1230*/  MOV R20, UR4 ;  /* 0x0000000400147c02 */ /* 0x000fe20008000f00 */
[----:B---3--:R-:W-:-:S05]  /*1240*/  FMUL R2, R2, UR7 ;  /* 0x0000000702027c20 */ /* 0x008fca0008400000 */
[----:B------:R-:W-:Y:S01]  /*1250*/  BAR.SYNC.DEFER_BLOCKING 0x0 ;  /* 0x0000000000007b1d */ /* 0x000fe20000010000 */
[----:B------:R-:W-:-:S05]  /*1260*/  ISETP.GE.AND P0, PT, R9, 0x1, PT ;  /* 0x000000010900780c */ /* 0x000fca0003f06270 */
[----:B------:R-:W3:Y:S02]  /*1270*/  F2I.U32.TRUNC.NTZ R94, R2 ;  /* 0x00000002005e7305 */ /* 0x000ee4000020f000 */
[----:B------:R-:W2:Y:S01]  /*1280*/  S2UR UR36, SR_CTAID.Z ;  /* 0x00000000002479c3 */ /* 0x000ea20000002700 */
[----:B----4-:R-:W-:-:S05]  /*1290*/  IADD3 R96, PT, PT, -R96, RZ, RZ ;  /* 0x000000ff60607210 */ /* 0x010fca0007ffe1ff */
[----:B-1----:R-:W-:Y:S01]  /*12a0*/  IMAD R96, R5, R96, UR5 ;  /* 0x0000000505607e24 */ /* 0x002fe2000f8e0260 */
[----:B---3--:R-:W-:-:S05]  /*12b0*/  IADD3 R94, PT, PT, -R94, RZ, RZ ;  /* 0x000000ff5e5e7210 */ /* 0x008fca0007ffe1ff */
[----:B--2---:R-:W-:Y:S01]  /*12c0*/  IMAD R94, R3, R94, UR4 ;  /* 0x00000004035e7e24 */ /* 0x004fe2000f8e025e */
[----:B------:R-:W-:Y:S06]  /*12d0*/  @!P0 BRA `(.L_x_16) ;  /* 0x0000000000b88947 */ /* 0x000fec0003800000 */
[----:B------:R-:W1:Y:S01]  /*12e0*/  LDC.64 R4, c[0x0][0xb18] ;  /* 0x0002c600ff047b82 */ /* 0x000e620000000a00 */
[----:B------:R-:W-:-:S07]  /*12f0*/  ISETP.NE.AND P0, PT, R9, 0x1, PT ;  /* 0x000000010900780c */ /* 0x000fce0003f05270 */
[----:B------:R-:W2:Y:S08]  /*1300*/  LDC R10, c[0x0][0xb0c] ;  /* 0x0002c300ff0a7b82 */ /* 0x000eb00000000800 */
[----:B------:R-:W3:Y:S08]  /*1310*/  LDC R11, c[0x0][0x370] ;  /* 0x0000dc00ff0b7b82 */ /* 0x000ef00000000800 */
[----:B------:R-:W4:Y:S01]  /*1320*/  LDC R12, c[0x0][0x374] ;  /* 0x0000dd00ff0c7b82 */ /* 0x000f220000000800 */
[----:B-1----:R-:W-:-:S07]  /*1330*/  ISETP.NE.AND P1, PT, R4, 0x1, PT ;  /* 0x000000010400780c */ /* 0x002fce0003f25270 */
[----:B------:R-:W3:Y:S01]  /*1340*/  LDC.64 R6, c[0x0][0xb10] ;  /* 0x0002c400ff067b82 */ /* 0x000ee20000000a00 */
[----:B--2---:R-:W-:-:S07]  /*1350*/  ISETP.NE.AND P2, PT, R10, 0x1, PT ;  /* 0x000000010a00780c */ /* 0x004fce0003f45270 */
[----:B------:R-:W1:Y:S08]  /*1360*/  LDC R8, c[0x0][0xb20] ;  /* 0x0002c800ff087b82 */ /* 0x000e700000000800 */
[----:B------:R-:W2:Y:S01]  /*1370*/  LDC.64 R2, c[0x0][0xb28] ;  /* 0x0002ca00ff027b82 */ /* 0x000ea20000000a00 */
[----:B----4-:R-:W-:-:S04]  /*1380*/  IMAD.HI.U32 R13, R12, R5, RZ ;  /* 0x000000050c0d7227 */ /* 0x010fc800078e00ff */
[----:B------:R-:W-:-:S04]  /*1390*/  IMAD.HI.U32 R5, R20, R5, RZ ;  /* 0x0000000514057227 */ /* 0x000fc800078e00ff */
[----:B---3--:R-:W-:-:S04]  /*13a0*/  IMAD.HI.U32 R14, R11, R6, RZ ;  /* 0x000000060b0e7227 */ /* 0x008fc800078e00ff */
[C---:B------:R-:W-:Y:S01]  /*13b0*/  IMAD.HI.U32 R16, R21.reuse, R6, RZ ;  /* 0x0000000615107227 */ /* 0x040fe200078e00ff */
[-C--:B------:R-:W-:Y:S02]  /*13c0*/  @P2 SHF.R.U32.HI R11, RZ, R7.reuse, R14 ;  /* 0x00000007ff0b2219 */ /* 0x080fe4000001160e */
[-C--:B-1----:R-:W-:Y:S02]  /*13d0*/  @P1 SHF.R.U32.HI R12, RZ, R8.reuse, R13 ;  /* 0x00000008ff0c1219 */ /* 0x082fe4000001160d */
[----:B------:R-:W-:Y:S02]  /*13e0*/  SHF.R.U32.HI R5, RZ, R8, R5 ;  /* 0x00000008ff057219 */ /* 0x000fe40000011605 */
[----:B------:R-:W-:Y:S02]  /*13f0*/  SHF.R.U32.HI R16, RZ, R7, R16 ;  /* 0x00000007ff107219 */ /* 0x000fe40000011610 */
[----:B------:R-:W-:Y:S01]  /*1400*/  SEL R5, R20, R5, !P1 ;  /* 0x0000000514057207 */ /* 0x000fe20004800000 */
[----:B--2---:R-:W-:Y:S01]  /*1410*/  IMAD.HI.U32 R14, R12, R2, RZ ;  /* 0x000000020c0e7227 */ /* 0x004fe200078e00ff */
[----:B------:R-:W-:-:S02]  /*1420*/  SEL R7, R21, R16, !P2 ;  /* 0x0000001015077207 */ /* 0x000fc40005000000 */
[----:B------:R-:W-:Y:S01]  /*1430*/  IADD3 R13, PT, PT, -R5, RZ, RZ ;  /* 0x000000ff050d7210 */ /* 0x000fe20007ffe1ff */
[----:B------:R-:W-:Y:S01]  /*1440*/  IMAD.HI.U32 R6, R11, R2, RZ ;  /* 0x000000020b067227 */ /* 0x000fe200078e00ff */
[----:B------:R-:W-:-:S03]  /*1450*/  @P0 SHF.R.U32.HI R12, RZ, R3, R14 ;  /* 0x00000003ff0c0219 */ /* 0x000fc6000001160e */
[----:B------:R-:W-:Y:S01]  /*1460*/  IMAD R13, R4, R13, R20 ;  /* 0x0000000d040d7224 */ /* 0x000fe200078e0214 */
[----:B------:R-:W-:Y:S01]  /*1470*/  @P0 SHF.R.U32.HI R11, RZ, R3, R6 ;  /* 0x00000003ff0b0219 */ /* 0x000fe20000011606 */
[----:B------:R-:W-:-:S04]  /*1480*/  IMAD R12, R12, R9, RZ ;  /* 0x000000090c0c7224 */ /* 0x000fc800078e02ff */
[----:B------:R-:W-:Y:S01]  /*1490*/  IMAD R6, R11, R9, RZ ;  /* 0x000000090b067224 */ /* 0x000fe200078e02ff */
[----:B------:R-:W-:-:S04]  /*14a0*/  ISETP.GE.AND P1, PT, R5, R12, PT ;  /* 0x0000000c0500720c */ /* 0x000fc80003f26270 */
[----:B------:R-:W-:Y:S01]  /*14b0*/  ISETP.GE.OR P1, PT, R7, R6, P1 ;  /* 0x000000060700720c */ /* 0x000fe20000f26670 */
[----:B------:R-:W-:-:S05]  /*14c0*/  IMAD.HI.U32 R6, R5, R2, RZ ;  /* 0x0000000205067227 */ /* 0x000fca00078e00ff */
[----:B------:R-:W-:-:S04]  /*14d0*/  SHF.R.U32.HI R6, RZ, R3, R6 ;  /* 0x00000003ff067219 */ /* 0x000fc80000011606 */
[----:B------:R-:W-:-:S03]  /*14e0*/  SEL R6, R5, R6, !P0 ;  /* 0x0000000605067207 */ /* 0x000fc60004000000 */
[----:B------:R-:W-:Y:S01]  /*14f0*/  @!P1 IMAD.HI.U32 R8, R7, R2, RZ ;  /* 0x0000000207089227 */ /* 0x000fe200078e00ff */
[----:B------:R-:W-:-:S04]  /*1500*/  IADD3 R2, PT, PT, -R6, RZ, RZ ;  /* 0x000000ff06027210 */ /* 0x000fc80007ffe1ff */
[----:B------:R-:W-:Y:S01]  /*1510*/  @!P1 SHF.R.U32.HI R8, RZ, R3, R8 ;  /* 0x00000003ff089219 */ /* 0x000fe20000011608 */
[----:B------:R-:W-:-:S03]  /*1520*/  IMAD R2, R9, R2, R5 ;  /* 0x0000000209027224 */ /* 0x000fc600078e0205 */
[----:B------:R-:W-:-:S05]  /*1530*/  @!P1 SEL R3, R7, R8, !P0 ;  /* 0x0000000807039207 */ /* 0x000fca0004000000 */
[--C-:B------:R-:W-:Y:S02]  /*1540*/  @!P1 IMAD.IADD R6, R6, 0x1, -R3.reuse ;  /* 0x0000000106069824 */ /* 0x100fe400078e0a03 */
[----:B------:R-:W-:Y:S01]  /*1550*/  @!P1 IMAD R3, R2, R11, R3 ;  /* 0x0000000b02039224 */ /* 0x000fe200078e0203 */
[----:B------:R-:W-:Y:S01]  /*1560*/  IADD3 R2, PT, PT, -R7, RZ, RZ ;  /* 0x000000ff07027210 */ /* 0x000fe20007ffe1ff */
[----:B------:R-:W-:Y:S02]  /*1570*/  @!P1 IMAD R5, R6, R9, R7 ;  /* 0x0000000906059224 */ /* 0x000fe400078e0207 */
[----:B------:R-:W-:Y:S02]  /*1580*/  @!P1 IMAD.MOV.U32 R7, RZ, RZ, R3 ;  /* 0x000000ffff079224 */ /* 0x000fe400078e0003 */
[----:B------:R-:W-:Y:S02]  /*1590*/  IMAD R2, R10, R2, R21 ;  /* 0x000000020a027224 */ /* 0x000fe400078e0215 */
[----:B------:R-:W-:-:S02]  /*15a0*/  IMAD R20, R5, R4, R13 ;  /* 0x0000000405147224 */ /* 0x000fc400078e020d */
[----:B------:R-:W-:Y:S02]  /*15b0*/  IMAD R21, R7, R10, R2 ;  /* 0x0000000a07157224 */ /* 0x000fe400078e0202 */
.L_x_16:
[----:B------:R-:W1:Y:S01]  /*15c0*/  LDCU UR4, c[0x0][0xb30] ;  /* 0x00016600ff0477ac */ /* 0x000e620008000800 */
[----:B------:R-:W2:Y:S08]  /*15d0*/  S2UR UR37, SR_CgaCtaId ;  /* 0x00000000002579c3 */ /* 0x000eb00000008800 */
[----:B------:R-:W3:Y:S01]  /*15e0*/  LDC R40, c[0x0][0xb24] ;  /* 0x0002c900ff287b82 */ /* 0x000ee20000000800 */
[----:B-1----:R-:W-:-:S09]  /*15f0*/  UISETP.NE.AND UP1, UPT, UR4, 0x1, UPT ;  /* 0x000000010400788c */ /* 0x002fd2000bf25270 */
[----:B--2---:R-:W-:Y:S05]  /*1600*/  BRA.U UP1, `(.L_x_17) ;  /* 0x0000000101407547 */ /* 0x004fea000b800000 */
[----:B------:R-:W1:Y:S08]  /*1610*/  LDC.64 R4, c[0x0][0xb10] ;  /* 0x0002c400ff047b82 */ /* 0x000e700000000a00 */
[----:B------:R-:W2:Y:S08]  /*1620*/  LDC.64 R2, c[0x0][0xb18] ;  /* 0x0002c600ff027b82 */ /* 0x000eb00000000a00 */
[----:B------:R-:W4:Y:S08]  /*1630*/  LDC R6, c[0x0][0xb20] ;  /* 0x0002c800ff067b82 */ /* 0x000f300000000800 */
[----:B------:R-:W3:Y:S01]  /*1640*/  LDC R8, c[0x0][0xb0c] ;  /* 0x0002c300ff087b82 */ /* 0x000ee20000000800 */
[----:B-1----:R-:W-:-:S05]  /*1650*/  IMAD.HI.U32 R4, R21, R4, RZ ;  /* 0x0000000415047227 */ /* 0x002fca00078e00ff */
[----:B------:R-:W-:Y:S01]  /*1660*/  SHF.R.U32.HI R4, RZ, R5, R4 ;  /* 0x00000005ff047219 */ /* 0x000fe20000011604 */
[----:B--2---:R-:W-:Y:S01]  /*1670*/  IMAD.HI.U32 R3, R20, R3, RZ ;  /* 0x0000000314037227 */ /* 0x004fe200078e00ff */
[----:B------:R-:W-:-:S04]  /*1680*/  ISETP.NE.AND P0, PT, R2, 0x1, PT ;  /* 0x000000010200780c */ /* 0x000fc80003f05270 */
[----:B----4-:R-:W-:-:S04]  /*1690*/  SHF.R.U32.HI R3, RZ, R6, R3 ;  /* 0x00000006ff037219 */ /* 0x010fc80000011603 */
[----:B------:R-:W-:Y:S02]  /*16a0*/  SEL R3, R20, R3, !P0 ;  /* 0x0000000314037207 */ /* 0x000fe40004000000 */
[----:B---3--:R-:W-:-:S04]  /*16b0*/  ISETP.NE.AND P1, PT, R8, 0x1, PT ;  /* 0x000000010800780c */ /* 0x008fc80003f25270 */
[----:B------:R-:W-:-:S05]  /*16c0*/  SEL R4, R21, R4, !P1 ;  /* 0x0000000415047207 */ /* 0x000fca0004800000 */
[----:B------:R-:W-:Y:S02]  /*16d0*/  IMAD.IADD R5, R3, 0x1, -R4 ;  /* 0x0000000103057824 */ /* 0x000fe400078e0a04 */
[----:B------:R-:W-:Y:S02]  /*16e0*/  IMAD.IADD R3, R4, 0x1, -R3 ;  /* 0x0000000104037824 */ /* 0x000fe400078e0a03 */
[----:B------:R-:W-:Y:S02]  /*16f0*/  IMAD R21, R5, R8, R21 ;  /* 0x0000000805157224 */ /* 0x000fe400078e0215 */
[----:B------:R-:W-:-:S07]  /*1700*/  IMAD R20, R3, R2, R20 ;  /* 0x0000000203147224 */ /* 0x000fce00078e0214 */
.L_x_17:
[----:B------:R-:W-:Y:S01]  /*1710*/  BAR.SYNC.DEFER_BLOCKING 0x0 ;  /* 0x0000000000007b1d */ /* 0x000fe20000010000 */
[----:B------:R-:W-:Y:S01]  /*1720*/  UISETP.NE.AND UP1, UPT, UR8, 0x2, UPT ;  /* 0x000000020800788c */ /* 0x000fe2000bf25270 */
[----:B------:R-:W-:Y:S02]  /*1730*/  ISETP.NE.OR P5, PT, R0, 0x2, !P5 ;  /* 0x000000020000780c */ /* 0x000fe40006fa5670 */
[----:B------:R-:W-:-:S06]  /*1740*/  LOP3.LUT R2, R108, 0x1f, RZ, 0xc0, !PT ;  /* 0x0000001f6c027812 */ /* 0x000fcc00078ec0ff */
[----:B------:R-:W-:Y:S05]  /*1750*/  BRA.U UP1, `(.L_x_18) ;  /* 0x0000002101987547 */ /* 0x000fea000b800000 */
[----:B------:R-:W1:Y:S01]  /*1760*/  LDCU UR13, c[0x0][0x38c] ;  /* 0x00007180ff0d77ac */ /* 0x000e620008000800 */
[----:B------:R-:W2:Y:S01]  /*1770*/  LDC R9, c[0x0][0x370] ;  /* 0x0000dc00ff097b82 */ /* 0x000ea20000000800 */
[----:B------:R-:W-:Y:S01]  /*1780*/  PLOP3.LUT P1, PT, PT, PT, UP2, 0x80, 0x8 ;  /* 0x000000000008781c */ /* 0x000fe20003f2f028 */
[----:B------:R-:W-:Y:S01]  /*1790*/  HFMA2 R12, -RZ, RZ, 0, 0 ;  /* 0x00000000ff0c7431 */ /* 0x000fe200000001ff */
[----:B------:R-:W-:Y:S01]  /*17a0*/  ISETP.EQ.OR P4, PT, R2, RZ, P5 ;  /* 0x000000ff0200720c */ /* 0x000fe20002f82670 */
[----:B------:R-:W-:Y:S01]  /*17b0*/  IMAD.MOV.U32 R15, RZ, RZ, 0x1 ;  /* 0x00000001ff0f7424 */ /* 0x000fe200078e00ff */
[----:B------:R-:W-:Y:S01]  /*17c0*/  PLOP3.LUT P1, PT, P1, PT, PT, 0x8, 0x80 ;  /* 0x000000000080781c */ /* 0x000fe20000f2e170 */
[----:B------:R-:W-:Y:S01]  /*17d0*/  IMAD.MOV.U32 R14, RZ, RZ, RZ ;  /* 0x000000ffff0e7224 */ /* 0x000fe200078e00ff */
[----:B------:R-:W-:Y:S01]  /*17e0*/  MOV R8, 0x1 ;  /* 0x0000000100087802 */ /* 0x000fe20000000f00 */
[----:B------:R-:W4:Y:S01]  /*17f0*/  LDC R0, c[0x0][0x374] ;  /* 0x0000dd00ff007b82 */ /* 0x000f220000000800 */
[----:B------:R-:W-:Y:S01]  /*1800*/  IMAD.MOV.U32 R10, RZ, RZ, RZ ;  /* 0x000000ffff0a7224 */ /* 0x000fe200078e00ff */
[----:B------:R-:W2:Y:S01]  /*1810*/  LDCU.64 UR22, c[0x0][0x348] ;  /* 0x00006900ff1677ac */ /* 0x000ea20008000a00 */
[----:B------:R-:W-:Y:S01]  /*1820*/  UMOV UR6, URZ ;  /* 0x000000ff00067c82 */ /* 0x000fe20008000000 */
[----:B-1----:R-:W-:-:S04]  /*1830*/  UIADD3 UR5, UPT, UPT, UR13, 0x1f, URZ ;  /* 0x0000001f0d057890 */ /* 0x002fc8000fffe0ff */
[----:B------:R-:W-:-:S04]  /*1840*/  USHF.R.S32.HI UR4, URZ, 0x1f, UR5 ;  /* 0x0000001fff047899 */ /* 0x000fc80008011405 */
[----:B------:R-:W-:-:S04]  /*1850*/  ULEA.HI UR4, UR4, UR5, URZ, 0x5 ;  /* 0x0000000504047291 */ /* 0x000fc8000f8f28ff */
[----:B------:R-:W-:Y:S02]  /*1860*/  USHF.R.S32.HI UR15, URZ, 0x5, UR4 ;  /* 0x00000005ff0f7899 */ /* 0x000fe40008011404 */
[----:B------:R-:W-:Y:S02]  /*1870*/  UIADD3 UR4, UPT, UPT, UR13, -0x1, URZ ;  /* 0xffffffff0d047890 */ /* 0x000fe4000fffe0ff */
[----:B------:R-:W-:Y:S02]  /*1880*/  UISETP.LT.U32.AND UP0, UPT, UR15, 0x22, UPT ;  /* 0x000000220f00788c */ /* 0x000fe4000bf01070 */
[----:B------:R-:W-:Y:S02]  /*1890*/  UISETP.GE.U32.AND UP1, UPT, UR4, -0x3f, UPT ;  /* 0xffffffc10400788c */ /* 0x000fe4000bf26070 */
[----:B------:R-:W-:Y:S02]  /*18a0*/  USEL UR14, UR15, 0x22, UP0 ;  /* 0x000000220f0e7887 */ /* 0x000fe40008000000 */
[----:B------:R-:W-:-:S02]  /*18b0*/  UIADD3 UR13, UPT, UPT, UR13, 0x3e, URZ ;  /* 0x0000003e0d0d7890 */ /* 0x000fc4000fffe0ff */
[----:B------:R-:W-:Y:S02]  /*18c0*/  UIADD3 UR5, UPT, UPT, UR14, -0x1, URZ ;  /* 0xffffffff0e057890 */ /* 0x000fe4000fffe0ff */
[----:B------:R-:W-:-:S03]  /*18d0*/  UIADD3 UR7, UPT, UPT, UR15, -UR14, URZ ;  /* 0x8000000e0f077290 */ /* 0x000fc6000fffe0ff */
[----:B------:R-:W-:-:S04]  /*18e0*/  @UP1 UIADD3 UR5, UPT, UPT, UR14, URZ, URZ ;  /* 0x000000ff0e051290 */ /* 0x000fc8000fffe0ff */
[----:B--2---:R-:W-:-:S12]  /*18f0*/  UIADD3 UR5, UPT, UPT, UR5, 0x1, URZ ;  /* 0x0000000105057890 */ /* 0x004fd8000fffe0ff */
.L_x_36:
[----:B------:R-:W-:Y:S01]  /*1900*/  UISETP.NE.AND UP0, UPT, UR37, URZ, UPT ;  /* 0x000000ff2500728c */ /* 0x000fe2000bf05270 */
[----:B------:R-:W1:Y:S08]  /*1910*/  S2UR UR37, SR_CgaCtaId ;  /* 0x00000000002579c3 */ /* 0x000e700000008800 */
[----:B------:R-:W-:Y:S05]  /*1920*/  BRA.U UP0, `(.L_x_19) ;  /* 0x0000000100347547 */ /* 0x000fea000b800000 */
[----:B------:R-:W2:Y:S01]  /*1930*/  S2R R2, SR_CgaCtaId ;  /* 0x0000000000027919 */ /* 0x000ea20000008800 */
[----:B------:R-:W-:-:S04]  /*1940*/  MOV R3, 0x400 ;  /* 0x0000040000037802 */ /* 0x000fc80000000f00 */
[----:B--2---:R-:W-:Y:S02]  /*1950*/  LEA R3, R2, R3, 0x18 ;  /* 0x0000000302037211 */ /* 0x004fe400078ec0ff */
[----:B------:R-:W-:-:S03]  /*1960*/  SHF.L.U32 R2, R8, 0x1f, RZ ;  /* 0x0000001f08027819 */ /* 0x000fc600000006ff */
[----:B------:R-:W-:-:S04]  /*1970*/  IMAD R3, R10, 0x8, R3 ;  /* 0x000000080a037824 */ /* 0x000fc800078e0203 */
[----:B------:R-:W2:Y:S02]  /*1980*/  SYNCS.PHASECHK.TRANS64.TRYWAIT P0, [R3+URZ+0x2c0], R2 ;  /* 0x0002c002030075a7 */ /* 0x000ea400080011ff */
[----:B--2---:R-:W-:Y:S05]  /*1990*/  @!P0 BRA `(.L_x_20) ;  /* 0x0000006800e08947 */ /* 0x004fea0003800000 */
.L_x_136:
[----:B------:R-:W-:Y:S01]  /*19a0*/  VIADD R10, R10, 0x1 ;  /* 0x000000010a0a7836 */ /* 0x000fe20000000000 */
[----:B------:R2:W-:Y:S04]  /*19b0*/  SYNCS.ARRIVE.TRANS64.A1T0 RZ, [R3+URZ+0x2b0], RZ ;  /* 0x0002b0ff03ff79a7 */ /* 0x0005e800081000ff */
[----:B------:R-:W-:-:S04]  /*19c0*/  ISETP.NE.AND P0, PT, R10, 0x2, PT ;  /* 0x000000020a00780c */ /* 0x000fc80003f05270 */
[----:B------:R-:W-:Y:S02]  /*19d0*/  SEL R10, R10, RZ, P0 ;  /* 0x000000ff0a0a7207 */ /* 0x000fe40000000000 */
[----:B--2---:R-:W-:-:S04]  /*19e0*/  SEL R3, RZ, 0x1, P0 ;  /* 0x00000001ff037807 */ /* 0x004fc80000000000 */
[----:B------:R-:W-:-:S07]  /*19f0*/  LOP3.LUT R8, R8, R3, RZ, 0x3c, !PT ;  /* 0x0000000308087212 */ /* 0x000fce00078e3cff */
.L_x_19:
[----:B------:R-:W-:Y:S01]  /*1a00*/  UMOV UR4, 0x400 ;  /* 0x0000040000047882 */ /* 0x000fe20000000000 */
[----:B------:R-:W-:Y:S01]  /*1a10*/  SHF.L.U32 R2, R15, 0x1f, RZ ;  /* 0x0000001f0f027819 */ /* 0x000fe200000006ff */
[----:B-1----:R-:W-:Y:S01]  /*1a20*/  ULEA UR4, UR37, UR4, 0x18 ;  /* 0x0000000425047291 */ /* 0x002fe2000f8ec0ff */
[----:B------:R-:W-:Y:S01]  /*1a30*/  R2UR UR34, R21 ;  /* 0x00000000152272ca */ /* 0x000fe200000e0000 */
[----:B------:R-:W-:Y:S01]  /*1a40*/  UISETP.GE.U32.AND UP0, UPT, UR13, 0x3f, UPT ;  /* 0x0000003f0d00788c */ /* 0x000fe2000bf06070 */
[----:B------:R-:W-:Y:S01]  /*1a50*/  R2UR UR11, R20 ;  /* 0x00000000140b72ca */ /* 0x000fe200000e0000 */
[----:B------:R-:W-:Y:S01]  /*1a60*/  ULEA UR8, UR6, UR4, 0x3 ;  /* 0x0000000406087291 */ /* 0x000fe2000f8e18ff */
[----:B------:R-:W-:-:S08]  /*1a70*/  UMOV UR24, URZ ;  /* 0x000000ff00187c82 */ /* 0x000fd00008000000 */
[----:B------:R1:W2:Y:S01]  /*1a80*/  SYNCS.PHASECHK.TRANS64.TRYWAIT P0, [UR8+0x110], R2 ;  /* 0x00011002ff0075a7 */ /* 0x0002a20008001108 */
[----:B------:R-:W-:Y:S02]  /*1a90*/  USHF.L.U32 UR34, UR34, 0x6, URZ ;  /* 0x0000000622227899 */ /* 0x000fe400080006ff */
[----:B------:R-:W-:Y:S01]  /*1aa0*/  USHF.L.U32 UR11, UR11, 0x7, URZ ;  /* 0x000000070b0b7899 */ /* 0x000fe200080006ff */
[----:B------:R-:W-:Y:S11]  /*1ab0*/  BRA.U !UP0, `(.L_x_21) ;  /* 0x0000000108a87547 */ /* 0x000ff6000b800000 */
[----:B------:R-:W-:Y:S01]  /*1ac0*/  UMOV UR16, URZ ;  /* 0x000000ff00107c82 */ /* 0x000fe20008000000 */
[----:B------:R-:W-:-:S05]  /*1ad0*/  UMOV UR17, UR6 ;  /* 0x0000000600117c82 */ /* 0x000fca0008000000 */
.L_x_26:
[----:B-1----:R-:W-:Y:S01]  /*1ae0*/  ULEA UR33, UR17, UR4, 0x3 ;  /* 0x0000000411217291 */ /* 0x002fe2000f8e18ff */
[----:B--2---:R-:W-:Y:S01]  /*1af0*/  @!P5 MOV R3, 0x1800 ;  /* 0x000018000003d802 */ /* 0x004fe20000000f00 */
[----:B--2---:R-:W-:Y:S10]  /*1b00*/  @P0 BRA `(.L_x_22) ;  /* 0x00000000000c0947 */ /* 0x004ff40003800000 */
[----:B------:R-:W-:-:S04]  /*1b10*/  SHF.L.U32 R5, R15, 0x1f, RZ ;  /* 0x0000001f0f057819 */ /* 0x000fc800000006ff */
[----:B------:R-:W2:Y:S02]  /*1b20*/  SYNCS.PHASECHK.TRANS64.TRYWAIT P0, [UR33+0x110], R5 ;  /* 0x00011005ff0075a7 */ /* 0x000ea40008001121 */
[----:B--2---:R-:W-:Y:S05]  /*1b30*/  @!P0 BRA `(.L_x_23) ;  /* 0x00000068008c8947 */ /* 0x004fea0003800000 */
.L_x_22:
[----:B------:R2:W-:Y:S01]  /*1b40*/  @!P5 SYNCS.ARRIVE.TRANS64 RZ, [UR33], R3 ;  /* 0x00000003ffffd9a7 */ /* 0x0005e20008000021 */
[----:B------:R-:W-:Y:S04]  /*1b50*/  BSSY.RECONVERGENT B0, `(.L_x_24) ;  /* 0x0000003000007945 */ /* 0x000fe80003800200 */
[----:B------:R-:W-:Y:S05]  /*1b60*/  @P4 BRA `(.L_x_25) ;  /* 0x0000000000044947 */ /* 0x000fea0003800000 */
[----:B------:R-:W-:Y:S05]  /*1b70*/  BPT.TRAP 0x1 ;  /* 0x000000040000795c */ /* 0x000fea0000300000 */
.L_x_25:
[----:B------:R-:W-:Y:S05]  /*1b80*/  BSYNC.RECONVERGENT B0 ;  /* 0x0000000000007941 */ /* 0x000fea0003800200 */
.L_x_24:
[----:B------:R-:W-:Y:S02]  /*1b90*/  UIADD3 UR6, UPT, UPT, UR17, 0x1, URZ ;  /* 0x0000000111067890 */ /* 0x000fe4000fffe0ff */
[----:B------:R-:W-:Y:S02]  /*1ba0*/  ULEA UR32, UR17, UR4, 0xb ;  /* 0x0000000411207291 */ /* 0x000fe4000f8e58ff */
[----:B------:R-:W-:Y:S02]  /*1bb0*/  UISETP.NE.AND UP0, UPT, UR6, 0x22, UPT ;  /* 0x000000220600788c */ /* 0x000fe4000bf05270 */
[----:B------:R-:W-:Y:S02]  /*1bc0*/  UIADD3 UR26, UP1, UPT, UR22, 0x80, URZ ;  /* 0x00000080161a7890 */ /* 0x000fe4000ff3e0ff */
[----:B------:R-:W-:Y:S02]  /*1bd0*/  USEL UR9, URZ, 0x1, UP0 ;  /* 0x00000001ff097887 */ /* 0x000fe40008000000 */
[----:B------:R-:W-:-:S02]  /*1be0*/  USEL UR6, UR6, URZ, UP0 ;  /* 0x000000ff06067287 */ /* 0x000fc40008000000 */
[----:B------:R-:W-:Y:S02]  /*1bf0*/  UIADD3 UR20, UP0, UPT, UR22, 0x180, URZ ;  /* 0x0000018016147890 */ /* 0x000fe4000ff1e0ff */
[----:B------:R-:W-:Y:S01]  /*1c00*/  ULEA UR8, UR6, UR4, 0x3 ;  /* 0x0000000406087291 */ /* 0x000fe2000f8e18ff */
[----:B------:R-:W-:Y:S01]  /*1c10*/  LOP3.LUT R15, R15, UR9, RZ, 0x3c, !PT ;  /* 0x000000090f0f7c12 */ /* 0x000fe2000f8e3cff */
[----:B------:R-:W-:Y:S02]  /*1c20*/  USHF.L.U32 UR35, UR16, 0x5, URZ ;  /* 0x0000000510237899 */ /* 0x000fe400080006ff */
[----:B------:R-:W-:Y:S01]  /*1c30*/  UIADD3.X UR27, UPT, UPT, URZ, UR23, URZ, UP1, !UPT ;  /* 0x00000017ff1b7290 */ /* 0x000fe20008ffe4ff */
[----:B-1----:R-:W-:Y:S01]  /*1c40*/  SHF.L.U32 R2, R15, 0x1f, RZ ;  /* 0x0000001f0f027819 */ /* 0x002fe200000006ff */
[----:B------:R-:W-:Y:S02]  /*1c50*/  UIADD3 UR32, UPT, UPT, UR32, 0x4600, URZ ;  /* 0x0000460020207890 */ /* 0x000fe4000fffe0ff */
[----:B------:R-:W-:Y:S01]  /*1c60*/  UIADD3.X UR21, UPT, UPT, URZ, UR23, URZ, UP0, !UPT ;  /* 0x00000017ff157290 */ /* 0x000fe200087fe4ff */
[----:B------:R1:W1:Y:S01]  /*1c70*/  SYNCS.PHASECHK.TRANS64.TRYWAIT P0, [UR8+0x110], R2 ;  /* 0x00011002ff0075a7 */ /* 0x0002620008001108 */
[----:B------:R-:W-:Y:S01]  /*1c80*/  ULEA UR8, UR17, UR4, 0xc ;  /* 0x0000000411087291 */ /* 0x000fe2000f8e60ff */
[----:B------:R-:W-:Y:S01]  /*1c90*/  UMOV UR18, 0x0 ;  /* 0x0000000000127882 */ /* 0x000fe20000000000 */
[----:B------:R-:W-:-:S02]  /*1ca0*/  UMOV UR19, 0x10000000 ;  /* 0x1000000000137882 */ /* 0x000fc40000000000 */
[----:B------:R-:W-:Y:S01]  /*1cb0*/  UIADD3 UR8, UPT, UPT, UR8, 0x15600, URZ ;  /* 0x0001560008087890 */ /* 0x000fe2000fffe0ff */
[----:B------:R1:W-:Y:S01]  /*1cc0*/  UTMALDG.3D [UR32], [UR26], desc[UR18] ;  /* 0x000012201a0075b4 */ /* 0x0003e20008011000 */
[----:B------:R-:W-:Y:S01]  /*1cd0*/  UMOV UR12, UR36 ;  /* 0x00000024000c7c82 */ /* 0x000fe20008000000 */
[----:B------:R-:W-:Y:S01]  /*1ce0*/  UMOV UR9, UR33 ;  /* 0x0000002100097c82 */ /* 0x000fe20008000000 */
[----:B------:R-:W-:Y:S01]  /*1cf0*/  UMOV UR10, UR35 ;  /* 0x00000023000a7c82 */ /* 0x000fe20008000000 */
[----:B------:R-:W-:Y:S01]  /*1d00*/  UIADD3 UR16, UPT, UPT, UR16, 0x1, URZ ;  /* 0x0000000110107890 */ /* 0x000fe2000fffe0ff */
[----:B------:R-:W-:Y:S01]  /*1d10*/  UMOV UR24, UR5 ;  /* 0x0000000500187c82 */ /* 0x000fe20008000000 */
[----:B------:R-:W-:Y:S02]  /*1d20*/  UMOV UR17, UR6 ;  /* 0x0000000600117c82 */ /* 0x000fe40008000000 */
[----:B------:R1:W-:Y:S01]  /*1d30*/  UTMALDG.3D [UR8], [UR20], desc[UR18] ;  /* 0x00001208140075b4 */ /* 0x0003e20008011000 */
[----:B------:R-:W-:-:S09]  /*1d40*/  UISETP.NE.AND UP0, UPT, UR16, UR5, UPT ;  /* 0x000000051000728c */ /* 0x000fd2000bf05270 */
[----:B------:R-:W-:Y:S05]  /*1d50*/  BRA.U UP0, `(.L_x_26) ;  /* 0xfffffffd00607547 */ /* 0x000fea000b83ffff */
.L_x_21:
[----:B-1----:R-:W-:Y:S01]  /*1d60*/  ULEA UR8, UR6, UR4, 0x3 ;  /* 0x0000000406087291 */ /* 0x002fe2000f8e18ff */
[----:B------:R-:W-:Y:S01]  /*1d70*/  SHF.L.U32 R2, R15, 0x1f, RZ ;  /* 0x0000001f0f027819 */ /* 0x000fe200000006ff */
[----:B------:R-:W-:Y:S01]  /*1d80*/  @!P1 SYNCS.ARRIVE.TRANS64.A1T0 RZ, [UR4+0x248], RZ ;  /* 0x000248ffffff99a7 */ /* 0x000fe20008100004 */
[----:B------:R-:W-:-:S06]  /*1d90*/  UISETP.GT.AND UP0, UPT, UR15, UR14, UPT ;  /* 0x0000000e0f00728c */ /* 0x000fcc000bf04270 */
[----:B--2---:R1:W2:Y:S03]  /*1da0*/  SYNCS.PHASECHK.TRANS64.TRYWAIT P0, [UR8+0x110], R2 ;  /* 0x00011002ff0075a7 */ /* 0x0042a60008001108 */
[----:B------:R-:W-:Y:S05]  /*1db0*/  BRA.U !UP0, `(.L_x_27) ;  /* 0x0000000108ac7547 */ /* 0x000fea000b800000 */
[----:B------:R-:W-:Y:S01]  /*1dc0*/  UIADD3 UR21, UPT, UPT, UR7, UR24, URZ ;  /* 0x0000001807157290 */ /* 0x000fe2000fffe0ff */
[----:B------:R-:W-:-:S11]  /*1dd0*/  UMOV UR25, UR6 ;  /* 0x0000000600197c82 */ /* 0x000fd60008000000 */
.L_x_32:
[----:B-1----:R-:W-:Y:S01]  /*1de0*/  ULEA UR17, UR25, UR4, 0x3 ;  /* 0x0000000419117291 */ /* 0x002fe2000f8e18ff */
[----:B--2---:R-:W-:Y:S01]  /*1df0*/  @!P5 MOV R3, 0x1800 ;  /* 0x000018000003d802 */ /* 0x004fe20000000f00 */
[----:B--2---:R-:W-:Y:S10]  /*1e00*/  @P0 BRA `(.L_x_28) ;  /* 0x00000000000c0947 */ /* 0x004ff40003800000 */
[----:B------:R-:W-:-:S04]  /*1e10*/  SHF.L.U32 R5, R15, 0x1f, RZ ;  /* 0x0000001f0f057819 */ /* 0x000fc800000006ff */
[----:B------:R-:W2:Y:S02]  /*1e20*/  SYNCS.PHASECHK.TRANS64.TRYWAIT P0, [UR17+0x110], R5 ;  /* 0x00011005ff0075a7 */ /* 0x000ea40008001111 */
[----:B--2---:R-:W-:Y:S05]  /*1e30*/  @!P0 BRA `(.L_x_29) ;  /* 0x0000006400e48947 */ /* 0x004fea0003800000 */
.L_x_28:
[----:B------:R2:W-:Y:S01]  /*1e40*/  @!P5 SYNCS.ARRIVE.TRANS64 RZ, [UR17], R3 ;  /* 0x00000003ffffd9a7 */ /* 0x0005e20008000011 */
[----:B------:R-:W-:Y:S04]  /*1e50*/  BSSY.RECONVERGENT B0, `(.L_x_30) ;  /* 0x0000003000007945 */ /* 0x000fe80003800200 */
[----:B------:R-:W-:Y:S05]  /*1e60*/  @P4 BRA `(.L_x_31) ;  /* 0x0000000000044947 */ /* 0x000fea0003800000 */
[----:B------:R-:W-:Y:S05]  /*1e70*/  BPT.TRAP 0x1 ;  /* 0x000000040000795c */ /* 0x000fea0000300000 */
.L_x_31:
[----:B------:R-:W-:Y:S05]  /*1e80*/  BSYNC.RECONVERGENT B0 ;  /* 0x0000000000007941 */ /* 0x000fea0003800200 */
.L_x_30:
        /* <DEDUP_REMOVED lines=10> */
[----:B------:R-:W-:Y:S01]  /*1f30*/  UIADD3 UR16, UPT, UPT, UR16, 0x4600, URZ ;  /* 0x0000460010107890 */ /* 0x000fe2000fffe0ff */
[----:B-1----:R-:W-:Y:S01]  /*1f40*/  SHF.L.U32 R2, R15, 0x1f, RZ ;  /* 0x0000001f0f027819 */ /* 0x002fe200000006ff */
[----:B------:R-:W-:Y:S02]  /*1f50*/  UIADD3.X UR31, UPT, UPT, URZ, UR23, URZ, UP1, !UPT ;  /* 0x00000017ff1f7290 */ /* 0x000fe40008ffe4ff */
[----:B------:R-:W-:Y:S01]  /*1f60*/  UIADD3.X UR29, UPT, UPT, URZ, UR23, URZ, UP0, !UPT ;  /* 0x00000017ff1d7290 */ /* 0x000fe200087fe4ff */
[----:B------:R1:W1:Y:S01]  /*1f70*/  SYNCS.PHASECHK.TRANS64.TRYWAIT P0, [UR8+0x110], R2 ;  /* 0x00011002ff0075a7 */ /* 0x0002620008001108 */
[----:B------:R-:W-:Y:S01]  /*1f80*/  ULEA UR8, UR25, UR4, 0xc ;  /* 0x0000000419087291 */ /* 0x000fe2000f8e60ff */
[----:B------:R-:W-:Y:S01]  /*1f90*/  UMOV UR26, 0x0 ;  /* 0x00000000001a7882 */ /* 0x000fe20000000000 */
[----:B------:R-:W-:-:S02]  /*1fa0*/  UMOV UR27, 0x10000000 ;  /* 0x10000000001b7882 */ /* 0x000fc40000000000 */
[----:B------:R-:W-:Y:S01]  /*1fb0*/  UIADD3 UR8, UPT, UPT, UR8, 0x15600, URZ ;  /* 0x0001560008087890 */ /* 0x000fe2000fffe0ff */
[----:B------:R-:W-:Y:S01]  /*1fc0*/  UMOV UR18, UR34 ;  /* 0x0000002200127c82 */ /* 0x000fe20008000000 */
[----:B------:R-:W-:Y:S01]  /*1fd0*/  UMOV UR20, UR36 ;  /* 0x0000002400147c82 */ /* 0x000fe20008000000 */
[----:B------:R-:W-:Y:S01]  /*1fe0*/  UMOV UR12, UR36 ;  /* 0x00000024000c7c82 */ /* 0x000fe20008000000 */
[----:B------:R-:W-:Y:S01]  /*1ff0*/  UMOV UR9, UR17 ;  /* 0x0000001100097c82 */ /* 0x000fe20008000000 */
[----:B------:R-:W-:Y:S01]  /*2000*/  UMOV UR10, UR19 ;  /* 0x00000013000a7c82 */ /* 0x000fe20008000000 */
[----:B------:R1:W-:Y:S01]  /*2010*/  UTMALDG.3D [UR16], [UR30], desc[UR26] ;  /* 0x00001a101e0075b4 */ /* 0x0003e20008011000 */
[----:B------:R-:W-:Y:S01]  /*2020*/  UIADD3 UR24, UPT, UPT, UR24, 0x1, URZ ;  /* 0x0000000118187890 */ /* 0x000fe2000fffe0ff */
[----:B------:R-:W-:-:S03]  /*2030*/  UMOV UR25, UR6 ;  /* 0x0000000600197c82 */ /* 0x000fc60008000000 */
[----:B------:R-:W-:Y:S01]  /*2040*/  UISETP.NE.AND UP0, UPT, UR24, UR21, UPT ;  /* 0x000000151800728c */ /* 0x000fe2000bf05270 */
[----:B------:R1:W-:Y:S08]  /*2050*/  UTMALDG.3D [UR8], [UR28], desc[UR26] ;  /* 0x00001a081c0075b4 */ /* 0x0003f00008011000 */
[----:B------:R-:W-:Y:S05]  /*2060*/  BRA.U UP0, `(.L_x_32) ;  /* 0xfffffffd005c7547 */ /* 0x000fea000b83ffff */
.L_x_27:
[----:B-1----:R-:W-:Y:S01]  /*2070*/  LEA R2, R14, UR4, 0x3 ;  /* 0x000000040e027c11 */ /* 0x002fe2000f8e18ff */
[----:B------:R-:W-:Y:S01]  /*2080*/  NOP ;  /* 0x0000000000007918 */ /* 0x000fe20000000000 */
[----:B--2---:R-:W-:Y:S02]  /*2090*/  SHF.L.U32 R3, R12, 0x1f, RZ ;  /* 0x0000001f0c037819 */ /* 0x004fe400000006ff */
[----:B------:R-:W-:Y:S02]  /*20a0*/  LEA R4, R14, UR4, 0x4 ;  /* 0x000000040e047c11 */ /* 0x000fe4000f8e20ff */
[----:B------:R-:W1:Y:S02]  /*20b0*/  SYNCS.PHASECHK.TRANS64.TRYWAIT P0, [R2+URZ+0x250], R3 ;  /* 0x00025003020075a7 */ /* 0x000e6400080011ff */
[----:B-1----:R-:W-:Y:S05]  /*20c0*/  @!P0 BRA `(.L_x_33) ;  /* 0x0000006400588947 */ /* 0x002fea0003800000 */
.L_x_139:
[----:B------:R-:W2:Y:S01]  /*20d0*/  LDS.128 R4, [R4+0x2e0] ;  /* 0x0002e00004047984 */ /* 0x000ea20000000c00 */
[----:B---3--:R-:W-:Y:S01]  /*20e0*/  ISETP.GE.AND P0, PT, R40, 0x1, PT ;  /* 0x000000012800780c */ /* 0x008fe20003f06270 */
[----:B-1----:R-:W-:Y:S01]  /*20f0*/  VIADD R2, R2, 0x260 ;  /* 0x0000026002027836 */ /* 0x002fe20000000000 */
[----:B------:R-:W-:Y:S01]  /*2100*/  @!PT LDS RZ, [RZ] ;  /* 0x00000000fffff984 */ /* 0x000fe20000000800 */
[----:B------:R-:W-:Y:S01]  /*2110*/  @!PT LDS RZ, [RZ] ;  /* 0x00000000fffff984 */ /* 0x000fe20000000800 */
[----:B------:R-:W-:Y:S01]  /*2120*/  @!PT LDS RZ, [RZ] ;  /* 0x00000000fffff984 */ /* 0x000fe20000000800 */
[----:B------:R-:W-:Y:S01]  /*2130*/  @!PT LDS RZ, [RZ] ;  /* 0x00000000fffff984 */ /* 0x000fe20000000800 */
[----:B------:R1:W-:Y:S06]  /*2140*/  MEMBAR.ALL.CTA ;  /* 0x0000000000007992 */ /* 0x0003ec0000008000 */
[----:B-1----:R-:W1:Y:S01]  /*2150*/  FENCE.VIEW.ASYNC.S ;  /* 0x00000000000073c6 */ /* 0x002e620000000000 */
[----:B------:R-:W-:-:S04]  /*2160*/  PRMT R2, RZ, 0x654, R2 ;  /* 0x00000654ff027816 */ /* 0x000fc80000000002 */
[----:B-1----:R1:W-:Y:S01]  /*2170*/  SYNCS.ARRIVE.TRANS64.RED.A1T0 RZ, [R2+URZ], RZ ;  /* 0x000000ff02ff79a7 */ /* 0x0023e200081004ff */
[----:B--2---:R-:W-:-:S13]  /*2180*/  LOP3.LUT P2, RZ, R6, 0x1, RZ, 0xc0, !PT ;  /* 0x0000000106ff7812 */ /* 0x004fda000784c0ff */
[----:B------:R-:W-:Y:S01]  /*2190*/  @P2 SHF.R.U32.HI R3, RZ, 0x10, R5 ;  /* 0x00000010ff032819 */ /* 0x000fe20000011605 */
[----:B------:R-:W-:Y:S01]  /*21a0*/  VOTEU.ANY UP0, P2 ;  /* 0x0000000000ff7886 */ /* 0x000fe20001000100 */
[----:B------:R-:W-:Y:S02]  /*21b0*/  @P2 MOV R13, R4 ;  /* 0x00000004000d2202 */ /* 0x000fe40000000f00 */
[----:B------:R-:W-:Y:S02]  /*21c0*/  @P2 R2UR.BROADCAST UR8, R3 ;  /* 0x00000000030822ca */ /* 0x000fe400008e0000 */
[----:B------:R-:W-:-:S11]  /*21d0*/  @P2 LOP3.LUT R11, R5, 0xffff, RZ, 0xc0, !PT ;  /* 0x0000ffff050b2812 */ /* 0x000fd600078ec0ff */
[----:B------:R-:W-:Y:S01]  /*21e0*/  @UP0 UMOV UR36, UR8 ;  /* 0x0000000800240c82 */ /* 0x000fe20008000000 */
[----:B-1----:R-:W-:Y:S05]  /*21f0*/  @!P0 BRA `(.L_x_34) ;  /* 0x0000000000b88947 */ /* 0x002fea0003800000 */
[----:B------:R-:W4:Y:S01]  /*2200*/  LDC.64 R4, c[0x0][0xb18] ;  /* 0x0002c600ff047b82 */ /* 0x000f220000000a00 */
[----:B------:R-:W-:-:S07]  /*2210*/  ISETP.NE.AND P3, PT, R40, 0x1, PT ;  /* 0x000000012800780c */ /* 0x000fce0003f65270 */
[----:B------:R-:W1:Y:S08]  /*2220*/  LDC.64 R6, c[0x0][0xb10] ;  /* 0x0002c400ff067b82 */ /* 0x000e700000000a00 */
[----:B------:R-:W2:Y:S08]  /*2230*/  LDC R16, c[0x0][0xb20] ;  /* 0x0002c800ff107b82 */ /* 0x000eb00000000800 */
[----:B------:R-:W3:Y:S01]  /*2240*/  LDC R18, c[0x0][0xb0c] ;  /* 0x0002c300ff127b82 */ /* 0x000ee20000000800 */
[----:B----4-:R-:W-:Y:S01]  /*2250*/  IMAD.HI.U32 R17, R0, R5, RZ ;  /* 0x0000000500117227 */ /* 0x010fe200078e00ff */
[----:B------:R-:W-:-:S03]  /*2260*/  ISETP.NE.AND P0, PT, R4, 0x1, PT ;  /* 0x000000010400780c */ /* 0x000fc60003f05270 */
[----:B------:R-:W-:-:S03]  /*2270*/  IMAD.HI.U32 R5, R11, R5, RZ ;  /* 0x000000050b057227 */ /* 0x000fc600078e00ff */
[----:B------:R-:W4:Y:S01]  /*2280*/  LDC.64 R2, c[0x0][0xb28] ;  /* 0x0002ca00ff027b82 */ /* 0x000f220000000a00 */
[----:B-1----:R-:W-:-:S04]  /*2290*/  IMAD.HI.U32 R20, R9, R6, RZ ;  /* 0x0000000609147227 */ /* 0x002fc800078e00ff */
[----:B------:R-:W-:Y:S01]  /*22a0*/  IMAD.HI.U32 R22, R13, R6, RZ ;  /* 0x000000060d167227 */ /* 0x000fe200078e00ff */
[----:B------:R-:W-:Y:S02]  /*22b0*/  SHF.R.U32.HI R20, RZ, R7, R20 ;  /* 0x00000007ff147219 */ /* 0x000fe40000011614 */
[-C--:B--2---:R-:W-:Y:S02]  /*22c0*/  SHF.R.U32.HI R17, RZ, R16.reuse, R17 ;  /* 0x00000010ff117219 */ /* 0x084fe40000011611 */
[----:B------:R-:W-:Y:S02]  /*22d0*/  SHF.R.U32.HI R16, RZ, R16, R5 ;  /* 0x00000010ff107219 */ /* 0x000fe40000011605 */
[----:B------:R-:W-:Y:S02]  /*22e0*/  SEL R17, R0, R17, !P0 ;  /* 0x0000001100117207 */ /* 0x000fe40004000000 */
[----:B------:R-:W-:Y:S02]  /*22f0*/  SHF.R.U32.HI R22, RZ, R7, R22 ;  /* 0x00000007ff167219 */ /* 0x000fe40000011616 */
[----:B---3--:R-:W-:-:S02]  /*2300*/  ISETP.NE.AND P1, PT, R18, 0x1, PT ;  /* 0x000000011200780c */ /* 0x008fc40003f25270 */
[----:B------:R-:W-:Y:S02]  /*2310*/  SEL R5, R11, R16, !P0 ;  /* 0x000000100b057207 */ /* 0x000fe40004000000 */
[----:B------:R-:W-:Y:S02]  /*2320*/  SEL R19, R9, R20, !P1 ;  /* 0x0000001409137207 */ /* 0x000fe40004800000 */
[----:B------:R-:W-:Y:S01]  /*2330*/  SEL R7, R13, R22, !P1 ;  /* 0x000000160d077207 */ /* 0x000fe20004800000 */
[----:B----4-:R-:W-:-:S04]  /*2340*/  IMAD.HI.U32 R20, R17, R2, RZ ;  /* 0x0000000211147227 */ /* 0x010fc800078e00ff */
[----:B------:R-:W-:Y:S01]  /*2350*/  IMAD.HI.U32 R6, R19, R2, RZ ;  /* 0x0000000213067227 */ /* 0x000fe200078e00ff */
[----:B------:R-:W-:-:S04]  /*2360*/  @P3 SHF.R.U32.HI R17, RZ, R3, R20 ;  /* 0x00000003ff113219 */ /* 0x000fc80000011614 */
        /* <DEDUP_REMOVED lines=8> */
[----:B------:R-:W-:-:S04]  /*23f0*/  @!P0 IMAD.HI.U32 R16, R7, R2, RZ ;  /* 0x0000000207108227 */ /* 0x000fc800078e00ff */
[----:B------:R-:W-:Y:S01]  /*2400*/  IMAD.MOV R2, RZ, RZ, -R6 ;  /* 0x000000ffff027224 */ /* 0x000fe200078e0a06 */
[----:B------:R-:W-:-:S03]  /*2410*/  @!P0 SHF.R.U32.HI R16, RZ, R3, R16 ;  /* 0x00000003ff108219 */ /* 0x000fc60000011610 */
[----:B------:R-:W-:Y:S01]  /*2420*/  IMAD R2, R40, R2, R5 ;  /* 0x0000000228027224 */ /* 0x000fe200078e0205 */
[----:B------:R-:W-:Y:S02]  /*2430*/  @!P0 SEL R3, R7, R16, !P3 ;  /* 0x0000001007038207 */ /* 0x000fe40005800000 */
[----:B------:R-:W-:-:S03]  /*2440*/  IADD3 R16, PT, PT, -R5, RZ, RZ ;  /* 0x000000ff05107210 */ /* 0x000fc60007ffe1ff */
[--C-:B------:R-:W-:Y:S02]  /*2450*/  @!P0 IMAD.IADD R6, R6, 0x1, -R3.reuse ;  /* 0x0000000106068824 */ /* 0x100fe400078e0a03 */
[----:B------:R-:W-:Y:S01]  /*2460*/  @!P0 IMAD R3, R2, R19, R3 ;  /* 0x0000001302038224 */ /* 0x000fe200078e0203 */
[----:B------:R-:W-:Y:S01]  /*2470*/  IADD3 R2, PT, PT, -R7, RZ, RZ ;  /* 0x000000ff07027210 */ /* 0x000fe20007ffe1ff */
[----:B------:R-:W-:Y:S02]  /*2480*/  @!P0 IMAD R5, R40, R6, R7 ;  /* 0x0000000628058224 */ /* 0x000fe400078e0207 */
[----:B------:R-:W-:Y:S02]  /*2490*/  IMAD R11, R4, R16, R11 ;  /* 0x00000010040b7224 */ /* 0x000fe400078e020b */
[----:B------:R-:W-:Y:S02]  /*24a0*/  @!P0 IMAD.MOV.U32 R7, RZ, RZ, R3 ;  /* 0x000000ffff078224 */ /* 0x000fe400078e0003 */
[----:B------:R-:W-:-:S02]  /*24b0*/  IMAD R2, R18, R2, R13 ;  /* 0x0000000212027224 */ /* 0x000fc400078e020d */
[----:B------:R-:W-:Y:S02]  /*24c0*/  IMAD R11, R5, R4, R11 ;  /* 0x00000004050b7224 */ /* 0x000fe400078e020b */
[----:B------:R-:W-:Y:S02]  /*24d0*/  IMAD R13, R7, R18, R2 ;  /* 0x00000012070d7224 */ /* 0x000fe400078e0202 */
.L_x_34:
[----:B------:R-:W1:Y:S02]  /*24e0*/  LDCU UR8, c[0x0][0xb30] ;  /* 0x00016600ff0877ac */ /* 0x000e640008000800 */
[----:B-1----:R-:W-:-:S09]  /*24f0*/  UISETP.NE.AND UP0, UPT, UR8, 0x1, UPT ;  /* 0x000000010800788c */ /* 0x002fd2000bf05270 */
[----:B------:R-:W-:Y:S05]  /*2500*/  BRA.U UP0, `(.L_x_35) ;  /* 0x0000000100407547 */ /* 0x000fea000b800000 */
[----:B------:R-:W1:Y:S08]  /*2510*/  LDC.64 R4, c[0x0][0xb10] ;  /* 0x0002c400ff047b82 */ /* 0x000e700000000a00 */
[----:B------:R-:W2:Y:S08]  /*2520*/  LDC.64 R2, c[0x0][0xb18] ;  /* 0x0002c600ff027b82 */ /* 0x000eb00000000a00 */
[----:B------:R-:W3:Y:S08]  /*2530*/  LDC R6, c[0x0][0xb20] ;  /* 0x0002c800ff067b82 */ /* 0x000ef00000000800 */
[----:B------:R-:W4:Y:S01]  /*2540*/  LDC R16, c[0x0][0xb0c] ;  /* 0x0002c300ff107b82 */ /* 0x000f220000000800 */
[----:B-1----:R-:W-:-:S05]  /*2550*/  IMAD.HI.U32 R4, R13, R4, RZ ;  /* 0x000000040d047227 */ /* 0x002fca00078e00ff */
[----:B------:R-:W-:Y:S01]  /*2560*/  SHF.R.U32.HI R4, RZ, R5, R4 ;  /* 0x00000005ff047219 */ /* 0x000fe20000011604 */
[----:B--2---:R-:W-:Y:S01]  /*2570*/  IMAD.HI.U32 R3, R11, R3, RZ ;  /* 0x000000030b037227 */ /* 0x004fe200078e00ff */
[----:B------:R-:W-:-:S04]  /*2580*/  ISETP.NE.AND P0, PT, R2, 0x1, PT ;  /* 0x000000010200780c */ /* 0x000fc80003f05270 */
[----:B---3--:R-:W-:-:S04]  /*2590*/  SHF.R.U32.HI R6, RZ, R6, R3 ;  /* 0x00000006ff067219 */ /* 0x008fc80000011603 */
[----:B------:R-:W-:Y:S02]  /*25a0*/  SEL R3, R11, R6, !P0 ;  /* 0x000000060b037207 */ /* 0x000fe40004000000 */
[----:B----4-:R-:W-:-:S04]  /*25b0*/  ISETP.NE.AND P1, PT, R16, 0x1, PT ;  /* 0x000000011000780c */ /* 0x010fc80003f25270 */
[----:B------:R-:W-:-:S05]  /*25c0*/  SEL R4, R13, R4, !P1 ;  /* 0x000000040d047207 */ /* 0x000fca0004800000 */
[----:B------:R-:W-:Y:S02]  /*25d0*/  IMAD.IADD R5, R3, 0x1, -R4 ;  /* 0x0000000103057824 */ /* 0x000fe400078e0a04 */
[----:B------:R-:W-:Y:S02]  /*25e0*/  IMAD.IADD R3, R4, 0x1, -R3 ;  /* 0x0000000104037824 */ /* 0x000fe400078e0a03 */
[----:B------:R-:W-:Y:S02]  /*25f0*/  IMAD R13, R5, R16, R13 ;  /* 0x00000010050d7224 */ /* 0x000fe400078e020d */
[----:B------:R-:W-:-:S07]  /*2600*/  IMAD R11, R3, R2, R11 ;  /* 0x00000002030b7224 */ /* 0x000fce00078e020b */
.L_x_35:
[----:B------:R-:W-:Y:S01]  /*2610*/  VIADD R14, R14, 0x1 ;  /* 0x000000010e0e7836 */ /* 0x000fe20000000000 */
[----:B------:R-:W-:Y:S01]  /*2620*/  PLOP3.LUT P1, PT, PT, PT, PT, 0x80, 0x8 ;  /* 0x000000000008781c */ /* 0x000fe20003f2f070 */
[----:B------:R-:W-:Y:S02]  /*2630*/  IMAD.IADD R21, R13, 0x1, R96 ;  /* 0x000000010d157824 */ /* 0x000fe400078e0260 */
[----:B------:R-:W-:Y:S01]  /*2640*/  IMAD.IADD R20, R11, 0x1, R94 ;  /* 0x000000010b147824 */ /* 0x000fe200078e025e */
[----:B------:R-:W-:-:S04]  /*2650*/  ISETP.NE.AND P0, PT, R14, 0x2, PT ;  /* 0x000000020e00780c */ /* 0x000fc80003f05270 */
[----:B------:R-:W-:Y:S02]  /*2660*/  SEL R3, RZ, 0x1, P0 ;  /* 0x00000001ff037807 */ /* 0x000fe40000000000 */
[----:B------:R-:W-:Y:S02]  /*2670*/  SEL R14, R14, RZ, P0 ;  /* 0x000000ff0e0e7207 */ /* 0x000fe40000000000 */
[----:B------:R-:W-:Y:S01]  /*2680*/  LOP3.LUT R12, R12, R3, RZ, 0x3c, !PT ;  /* 0x000000030c0c7212 */ /* 0x000fe200078e3cff */
[----:B------:R-:W-:Y:S06]  /*2690*/  @P2 BRA `(.L_x_36) ;  /* 0xfffffff000982947 */ /* 0x000fec000383ffff */
[----:B------:R-:W-:Y:S01]  /*26a0*/  UIADD3 UR4, UPT, UPT, UR4, 0x110, URZ ;  /* 0x0000011004047890 */ /* 0x000fe2000fffe0ff */
[----:B------:R-:W-:-:S03]  /*26b0*/  SHF.L.U32 R3, R15, 0x1f, RZ ;  /* 0x0000001f0f037819 */ /* 0x000fc600000006ff */
[----:B------:R-:W-:-:S09]  /*26c0*/  ULEA UR5, UR6, UR4, 0x3 ;  /* 0x0000000406057291 */ /* 0x000fd2000f8e18ff */
[----:B------:R-:W1:Y:S02]  /*26d0*/  SYNCS.PHASECHK.TRANS64.TRYWAIT P0, [UR5], R3 ;  /* 0x00000003ff0075a7 */ /* 0x000e640008001105 */
[----:B-1----:R-:W-:Y:S05]  /*26e0*/  @!P0 BRA `(.L_x_37) ;  /* 0x0000005c00e48947 */ /* 0x002fea0003800000 */
.L_x_141:
[----:B------:R-:W-:-:S04]  /*26f0*/  UIADD3 UR6, UPT, UPT, UR6, 0x1, URZ ;  /* 0x0000000106067890 */ /* 0x000fc8000fffe0ff */
[----:B------:R-:W-:-:S04]  /*2700*/  UISETP.NE.AND UP0, UPT, UR6, 0x22, UPT ;  /* 0x000000220600788c */ /* 0x000fc8000bf05270 */
[----:B------:R-:W-:Y:S02]  /*2710*/  USEL UR7, URZ, 0x1, UP0 ;  /* 0x00000001ff077887 */ /* 0x000fe40008000000 */
[----:B------:R-:W-:-:S04]  /*2720*/  USEL UR6, UR6, URZ, UP0 ;  /* 0x000000ff06067287 */ /* 0x000fc80008000000 */
[----:B------:R-:W-:Y:S01]  /*2730*/  ULEA UR5, UR6, UR4, 0x3 ;  /* 0x0000000406057291 */ /* 0x000fe2000f8e18ff */
[----:B------:R-:W-:-:S04]  /*2740*/  LOP3.LUT R2, R15, UR7, RZ, 0x3c, !PT ;  /* 0x000000070f027c12 */ /* 0x000fc8000f8e3cff */
[----:B-1----:R-:W-:-:S04]  /*2750*/  SHF.L.U32 R3, R2, 0x1f, RZ ;  /* 0x0000001f02037819 */ /* 0x002fc800000006ff */
[----:B------:R-:W1:Y:S02]  /*2760*/  SYNCS.PHASECHK.TRANS64.TRYWAIT P0, [UR5], R3 ;  /* 0x00000003ff0075a7 */ /* 0x000e640008001105 */
[----:B-1----:R-:W-:Y:S05]  /*2770*/  @!P0 BRA `(.L_x_38) ;  /* 0x0000005c00d88947 */ /* 0x002fea0003800000 */
.L_x_143:
        /* <DEDUP_REMOVED lines=9> */
.L_x_145:
        /* <DEDUP_REMOVED lines=9> */
.L_x_147:
        /* <DEDUP_REMOVED lines=9> */
.L_x_149:
        /* <DEDUP_REMOVED lines=9> */
.L_x_151:
        /* <DEDUP_REMOVED lines=9> */
.L_x_153:
        /* <DEDUP_REMOVED lines=9> */
.L_x_155:
        /* <DEDUP_REMOVED lines=9> */
.L_x_157:
        /* <DEDUP_REMOVED lines=9> */
.L_x_159:
        /* <DEDUP_REMOVED lines=9> */
.L_x_161:
        /* <DEDUP_REMOVED lines=9> */
.L_x_163:
        /* <DEDUP_REMOVED lines=9> */
.L_x_165:
        /* <DEDUP_REMOVED lines=9> */
.L_x_167:
        /* <DEDUP_REMOVED lines=9> */
.L_x_169:
        /* <DEDUP_REMOVED lines=9> */
.L_x_171:
        /* <DEDUP_REMOVED lines=9> */
.L_x_173:
        /* <DEDUP_REMOVED lines=9> */
.L_x_175:
        /* <DEDUP_REMOVED lines=9> */
.L_x_177:
        /* <DEDUP_REMOVED lines=9> */
.L_x_179:
        /* <DEDUP_REMOVED lines=9> */
.L_x_181:
        /* <DEDUP_REMOVED lines=9> */
.L_x_183:
        /* <DEDUP_REMOVED lines=9> */
.L_x_185:
        /* <DEDUP_REMOVED lines=9> */
.L_x_187:
        /* <DEDUP_REMOVED lines=9> */
.L_x_189:
        /* <DEDUP_REMOVED lines=9> */
.L_x_191:
        /* <DEDUP_REMOVED lines=9> */
.L_x_193:
        /* <DEDUP_REMOVED lines=9> */
.L_x_195:
        /* <DEDUP_REMOVED lines=9> */
.L_x_197:
        /* <DEDUP_REMOVED lines=9> */
.L_x_199:
        /* <DEDUP_REMOVED lines=9> */
.L_x_201:
        /* <DEDUP_REMOVED lines=9> */
.L_x_203:
        /* <DEDUP_REMOVED lines=9> */
.L_x_205:
[----:B------:R-:W-:-:S04]  /*38f0*/  UIADD3 UR6, UPT, UPT, UR6, 0x1, URZ ;  /* 0x0000000106067890 */ /* 0x000fc8000fffe0ff */
[----:B------:R-:W-:-:S04]  /*3900*/  UISETP.NE.AND UP0, UPT, UR6, 0x22, UPT ;  /* 0x000000220600788c */ /* 0x000fc8000bf05270 */
[----:B------:R-:W-:Y:S02]  /*3910*/  USEL UR5, URZ, 0x1, UP0 ;  /* 0x00000001ff057887 */ /* 0x000fe40008000000 */
[----:B------:R-:W-:-:S04]  /*3920*/  USEL UR6, UR6, URZ, UP0 ;  /* 0x000000ff06067287 */ /* 0x000fc80008000000 */
[----:B------:R-:W-:Y:S01]  /*3930*/  ULEA UR6, UR6, UR4, 0x3 ;  /* 0x0000000406067291 */ /* 0x000fe2000f8e18ff */
[----:B-1----:R-:W-:-:S04]  /*3940*/  LOP3.LUT R3, R2, UR5, RZ, 0x3c, !PT ;  /* 0x0000000502037c12 */ /* 0x002fc8000f8e3cff */
[----:B------:R-:W-:Y:S01]  /*3950*/  SHF.L.U32 R3, R3, 0x1f, RZ ;  /* 0x0000001f03037819 */ /* 0x000fe200000006ff */
[----:B----4-:R-:W-:-:S07]  /*3960*/  IMAD.U32 R0, RZ, RZ, UR6 ;  /* 0x00000006ff007e24 */ /* 0x010fce000f8e00ff */
.L_x_70:
[----:B-1----:R1:W2:Y:S02]  /*3970*/  SYNCS.PHASECHK.TRANS64.TRYWAIT P0, [R0+URZ], R3 ;  /* 0x00000003000075a7 */ /* 0x0022a400080011ff */
[----:B--2---:R-:W-:Y:S05]  /*3980*/  @!P0 NANOSLEEP.SYNCS 0x989680 ;  /* 0x009896800000895d */ /* 0x004fea0003900000 */
[----:B------:R-:W2:Y:S02]  /*3990*/  @!P0 SYNCS.PHASECHK.TRANS64 P0, [R0+URZ], R3 ;  /* 0x00000003000085a7 */ /* 0x000ea400080010ff */
[----:B--2---:R-:W-:Y:S05]  /*39a0*/  @P0 EXIT ;  /* 0x000000000000094d */ /* 0x004fea0003800000 */
[----:B------:R-:W-:Y:S05]  /*39b0*/  BRA `(.L_x_70) ;  /* 0xfffffffc00ec7947 */ /* 0x000fea000383ffff */
.L_x_18:
[----:B------:R-:W-:-:S04]  /*39c0*/  UISETP.NE.AND UP1, UPT, UR37, URZ, UPT ;  /* 0x000000ff2500728c */ /* 0x000fc8000bf25270 */
[----:B------:R-:W-:-:S09]  /*39d0*/  UISETP.NE.OR UP1, UPT, UR8, 0x1, UP1 ;  /* 0x000000010800788c */ /* 0x000fd20008f25670 */
[----:B------:R-:W-:Y:S05]  /*39e0*/  BRA.U UP1, `(.L_x_71) ;  /* 0x0000000501487547 */ /* 0x000fea000b800000 */
[----:B------:R-:W-:Y:S01]  /*39f0*/  ISETP.NE.AND P2, PT, R2, RZ, PT ;  /* 0x000000ff0200720c */ /* 0x000fe20003f45270 */
[----:B------:R-:W-:Y:S01]  /*3a00*/  IMAD.MOV.U32 R12, RZ, RZ, 0x1 ;  /* 0x00000001ff0c7424 */ /* 0x000fe200078e00ff */
[----:B------:R-:W-:Y:S02]  /*3a10*/  CS2R R10, SRZ ;  /* 0x00000000000a7805 */ /* 0x000fe4000001ff00 */
[----:B------:R-:W-:Y:S01]  /*3a20*/  CS2R R8, SRZ ;  /* 0x0000000000087805 */ /* 0x000fe2000001ff00 */
[----:B------:R-:W-:Y:S01]  /*3a30*/  UMOV UR4, 0x400 ;  /* 0x0000040000047882 */ /* 0x000fe20000000000 */
[----:B------:R-:W-:Y:S01]  /*3a40*/  UMOV UR6, URZ ;  /* 0x000000ff00067c82 */ /* 0x000fe20008000000 */
[----:B------:R-:W-:-:S12]  /*3a50*/  ULEA UR37, UR37, UR4, 0x18 ;  /* 0x0000000425257291 */ /* 0x000fd8000f8ec0ff */
.L_x_75:
[----:B------:R-:W-:Y:S02]  /*3a60*/  LEA R0, R8, UR37, 0x3 ;  /* 0x0000002508007c11 */ /* 0x000fe4000f8e18ff */
[----:B------:R-:W-:-:S03]  /*3a70*/  SHF.L.U32 R5, R9, 0x1f, RZ ;  /* 0x0000001f09057819 */ /* 0x000fc600000006ff */
[----:B------:R-:W-:Y:S01]  /*3a80*/  VIADD R4, R0, 0x2c0 ;  /* 0x000002c000047836 */ /* 0x000fe20000000000 */
[----:B------:R-:W1:Y:S02]  /*3a90*/  SYNCS.PHASECHK.TRANS64.TRYWAIT P0, [R0+URZ+0x2b0], R5 ;  /* 0x0002b005000075a7 */ /* 0x000e6400080011ff */
[----:B-1----:R-:W-:Y:S05]  /*3aa0*/  @!P0 BRA `(.L_x_72) ;  /* 0x00000058000c8947 */ /* 0x002fea0003800000 */
.L_x_206:
[----:B------:R-:W-:Y:S01]  /*3ab0*/  ULEA UR5, UR6, UR37, 0x3 ;  /* 0x0000002506057291 */ /* 0x000fe2000f8e18ff */
[----:B------:R-:W-:Y:S02]  /*3ac0*/  PRMT R4, RZ, 0x654, R4 ;  /* 0x00000654ff047816 */ /* 0x000fe40000000004 */
[----:B-1----:R-:W-:Y:S01]  /*3ad0*/  SHF.L.U32 R5, R12, 0x1f, RZ ;  /* 0x0000001f0c057819 */ /* 0x002fe200000006ff */
[----:B------:R-:W-:Y:S01]  /*3ae0*/  UIADD3 UR4, UPT, UPT, UR5, 0x250, URZ ;  /* 0x0000025005047890 */ /* 0x000fe2000fffe0ff */
[----:B------:R1:W-:Y:S05]  /*3af0*/  SYNCS.ARRIVE.TRANS64.RED.A1T0 RZ, [R4+URZ], RZ ;  /* 0x000000ff04ff79a7 */ /* 0x0003ea00081004ff */
[----:B------:R-:W-:Y:S01]  /*3b00*/  IMAD.U32 R7, RZ, RZ, UR4 ;  /* 0x00000004ff077e24 */ /* 0x000fe2000f8e00ff */
[----:B------:R-:W2:Y:S04]  /*3b10*/  SYNCS.PHASECHK.TRANS64.TRYWAIT P0, [UR5+0x260], R5 ;  /* 0x00026005ff0075a7 */ /* 0x000ea80008001105 */
[----:B------:R-:W-:Y:S01]  /*3b20*/  PRMT R6, R2, 0x654, R7 ;  /* 0x0000065402067816 */ /* 0x000fe20000000007 */
[----:B-1----:R-:W-:Y:S01]  /*3b30*/  @!P2 IMAD.MOV.U32 R4, RZ, RZ, 0x10 ;  /* 0x00000010ff04a424 */ /* 0x002fe200078e00ff */
[----:B--2---:R-:W-:Y:S06]  /*3b40*/  @!P0 BRA `(.L_x_73) ;  /* 0x0000005400f88947 */ /* 0x004fec0003800000 */
.L_x_208:
[----:B------:R-:W-:Y:S01]  /*3b50*/  ULEA UR4, UR6, UR37, 0x4 ;  /* 0x0000002506047291 */ /* 0x000fe2000f8e20ff */
[----:B------:R-:W-:Y:S01]  /*3b60*/  SEL R3, R6, R3, !P2 ;  /* 0x0000000306037207 */ /* 0x000fe20005000000 */
[----:B------:R-:W-:Y:S01]  /*3b70*/  UIADD3 UR5, UPT, UPT, UR5, 0x250, URZ ;  /* 0x0000025005057890 */ /* 0x000fe2000fffe0ff */
[----:B-1----:R-:W-:Y:S01]  /*3b80*/  LEA R0, R11, UR37, 0x3 ;  /* 0x000000250b007c11 */ /* 0x002fe2000f8e18ff */
[----:B------:R-:W-:Y:S01]  /*3b90*/  UIADD3 UR4, UPT, UPT, UR4, 0x2e0, URZ ;  /* 0x000002e004047890 */ /* 0x000fe2000fffe0ff */
[----:B------:R-:W-:Y:S01]  /*3ba0*/  SHF.L.U32 R5, R10, 0x1f, RZ ;  /* 0x0000001f0a057819 */ /* 0x000fe200000006ff */
[----:B------:R1:W-:Y:S01]  /*3bb0*/  @!P2 SYNCS.ARRIVE.TRANS64.RED RZ, [R3+URZ], R4 ;  /* 0x0000000403ffa9a7 */ /* 0x0003e200080004ff */
[----:B------:R-:W-:Y:S01]  /*3bc0*/  UIADD3 UR6, UPT, UPT, UR6, 0x1, URZ ;  /* 0x0000000106067890 */ /* 0x000fe2000fffe0ff */
[----:B------:R-:W-:-:S03]  /*3bd0*/  VIADD R8, R8, 0x1 ;  /* 0x0000000108087836 */ /* 0x000fc60000000000 */
[----:B------:R-:W-:Y:S02]  /*3be0*/  UISETP.NE.AND UP0, UPT, UR6, 0x2, UPT ;  /* 0x000000020600788c */ /* 0x000fe4000bf05270 */
[----:B------:R-:W-:Y:S06]  /*3bf0*/  UGETNEXTWORKID.BROADCAST [UR4], [UR5] ;  /* 0x00000000040073ca */ /* 0x000fec0008000100 */
[----:B------:R-:W-:Y:S01]  /*3c00*/  USEL UR4, URZ, 0x1, UP0 ;  /* 0x00000001ff047887 */ /* 0x000fe20008000000 */
[----:B------:R-:W-:Y:S01]  /*3c10*/  ISETP.NE.AND P0, PT, R8, 0x2, PT ;  /* 0x000000020800780c */ /* 0x000fe20003f05270 */
[----:B------:R-:W-:Y:S01]  /*3c20*/  USEL UR6, UR6, URZ, UP0 ;  /* 0x000000ff06067287 */ /* 0x000fe20008000000 */
[----:B------:R-:W2:Y:S03]  /*3c30*/  SYNCS.PHASECHK.TRANS64.TRYWAIT P1, [R0+URZ+0x250], R5 ;  /* 0x00025005000075a7 */ /* 0x000ea600080211ff */
[----:B------:R-:W-:Y:S01]  /*3c40*/  LOP3.LUT R12, R12, UR4, RZ, 0x3c, !PT ;  /* 0x000000040c0c7c12 */ /* 0x000fe2000f8e3cff */
[----:B-12---:R-:W-:Y:S07]  /*3c50*/  @!P1 BRA `(.L_x_74) ;  /* 0x0000005400cc9947 */ /* 0x006fee0003800000 */
.L_x_209:
[C---:B------:R-:W-:Y:S01]  /*3c60*/  LEA R4, R11.reuse, UR37, 0x4 ;  /* 0x000000250b047c11 */ /* 0x040fe2000f8e20ff */
[----:B-1----:R-:W-:Y:S01]  /*3c70*/  VIADD R0, R0, 0x260 ;  /* 0x0000026000007836 */ /* 0x002fe20000000000 */
[----:B------:R-:W-:Y:S01]  /*3c80*/  SEL R8, R8, RZ, P0 ;  /* 0x000000ff08087207 */ /* 0x000fe20000000000 */
[----:B------:R-:W-:-:S03]  /*3c90*/  VIADD R11, R11, 0x1 ;  /* 0x000000010b0b7836 */ /* 0x000fc60000000000 */
[----:B------:R-:W1:Y:S01]  /*3ca0*/  LDS.128 R4, [R4+0x2e0] ;  /* 0x0002e00004047984 */ /* 0x000e620000000c00 */
[----:B------:R-:W-:Y:S02]  /*3cb0*/  PRMT R0, RZ, 0x654, R0 ;  /* 0x00000654ff007816 */ /* 0x000fe40000000000 */
[C---:B------:R-:W-:Y:S01]  /*3cc0*/  ISETP.NE.AND P1, PT, R11.reuse, 0x2, PT ;  /* 0x000000020b00780c */ /* 0x040fe20003f25270 */
[----:B------:R-:W-:Y:S01]  /*3cd0*/  @!PT LDS RZ, [RZ] ;  /* 0x00000000fffff984 */ /* 0x000fe20000000800 */
[----:B------:R-:W-:Y:S01]  /*3ce0*/  @!PT LDS RZ, [RZ] ;  /* 0x00000000fffff984 */ /* 0x000fe20000000800 */
[----:B------:R-:W-:Y:S01]  /*3cf0*/  @!PT LDS RZ, [RZ] ;  /* 0x00000000fffff984 */ /* 0x000fe20000000800 */
[----:B------:R-:W-:Y:S01]  /*3d00*/  @!PT LDS RZ, [RZ] ;  /* 0x00000000fffff984 */ /* 0x000fe20000000800 */
[----:B------:R2:W-:Y:S06]  /*3d10*/  MEMBAR.ALL.CTA ;  /* 0x0000000000007992 */ /* 0x0005ec0000008000 */
[----:B--2---:R-:W2:Y:S01]  /*3d20*/  FENCE.VIEW.ASYNC.S ;  /* 0x00000000000073c6 */ /* 0x004ea20000000000 */
[----:B------:R-:W-:Y:S01]  /*3d30*/  SEL R11, R11, RZ, P1 ;  /* 0x000000ff0b0b7207 */ /* 0x000fe20000800000 */
[----:B--2---:R2:W-:Y:S01]  /*3d40*/  SYNCS.ARRIVE.TRANS64.RED.A1T0 RZ, [R0+URZ], RZ ;  /* 0x000000ff00ff79a7 */ /* 0x0045e200081004ff */
[----:B-1----:R-:W-:-:S02]  /*3d50*/  LOP3.LUT P3, RZ, R6, 0x1, RZ, 0xc0, !PT ;  /* 0x0000000106ff7812 */ /* 0x002fc4000786c0ff */
[----:B------:R-:W-:-:S04]  /*3d60*/  SEL R5, RZ, 0x1, P1 ;  /* 0x00000001ff057807 */ /* 0x000fc80000800000 */
[----:B------:R-:W-:Y:S02]  /*3d70*/  LOP3.LUT R10, R10, R5, RZ, 0x3c, !PT ;  /* 0x000000050a0a7212 */ /* 0x000fe400078e3cff */
[----:B--2---:R-:W-:-:S04]  /*3d80*/  SEL R0, RZ, 0x1, P0 ;  /* 0x00000001ff007807 */ /* 0x004fc80000000000 */
[----:B------:R-:W-:Y:S01]  /*3d90*/  LOP3.LUT R9, R9, R0, RZ, 0x3c, !PT ;  /* 0x0000000009097212 */ /* 0x000fe200078e3cff */
[----:B------:R-:W-:Y:S06]  /*3da0*/  @P3 BRA `(.L_x_75) ;  /* 0xfffffffc002c3947 */ /* 0x000fec000383ffff */
[----:B------:R-:W-:Y:S01]  /*3db0*/  ULEA UR5, UR6, UR37, 0x3 ;  /* 0x0000002506057291 */ /* 0x000fe2000f8e18ff */
[----:B------:R-:W-:-:S08]  /*3dc0*/  SHF.L.U32 R3, R12, 0x1f, RZ ;  /* 0x0000001f0c037819 */ /* 0x000fd000000006ff */
[----:B------:R-:W1:Y:S02]  /*3dd0*/  SYNCS.PHASECHK.TRANS64 P0, [UR5+0x260], R3 ;  /* 0x00026003ff0075a7 */ /* 0x000e640008001005 */
[----:B-1----:R-:W-:Y:S05]  /*3de0*/  @P0 BRA `(.L_x_76) ;  /* 0x0000000000080947 */ /* 0x002fea0003800000 */
[----:B------:R-:W1:Y:S02]  /*3df0*/  SYNCS.PHASECHK.TRANS64.TRYWAIT P0, [UR5+0x260], R3 ;  /* 0x00026003ff0075a7 */ /* 0x000e640008001105 */
[----:B-1----:R-:W-:Y:S05]  /*3e00*/  @!P0 BRA `(.L_x_77) ;  /* 0x0000005400748947 */ /* 0x002fea0003800000 */
.L_x_76:
[----:B------:R-:W-:-:S04]  /*3e10*/  UIADD3 UR4, UPT, UPT, UR6, 0x1, URZ ;  /* 0x0000000106047890 */ /* 0x000fc8000fffe0ff */
[----:B------:R-:W-:-:S04]  /*3e20*/  UISETP.NE.AND UP0, UPT, UR4, 0x2, UPT ;  /* 0x000000020400788c */ /* 0x000fc8000bf05270 */
[----:B------:R-:W-:Y:S02]  /*3e30*/  USEL UR7, URZ, 0x1, UP0 ;  /* 0x00000001ff077887 */ /* 0x000fe40008000000 */
[----:B------:R-:W-:-:S04]  /*3e40*/  USEL UR4, UR4, URZ, UP0 ;  /* 0x000000ff04047287 */ /* 0x000fc80008000000 */
[----:B------:R-:W-:Y:S01]  /*3e50*/  ULEA UR4, UR4, UR37, 0x3 ;  /* 0x0000002504047291 */ /* 0x000fe2000f8e18ff */
[----:B-1----:R-:W-:-:S04]  /*3e60*/  LOP3.LUT R3, R12, UR7, RZ, 0x3c, !PT ;  /* 0x000000070c037c12 */ /* 0x002fc8000f8e3cff */
[----:B------:R-:W-:-:S04]  /*3e70*/  SHF.L.U32 R0, R3, 0x1f, RZ ;  /* 0x0000001f03007819 */ /* 0x000fc800000006ff */
[----:B------:R-:W1:Y:S02]  /*3e80*/  SYNCS.PHASECHK.TRANS64 P0, [UR4+0x260], R0 ;  /* 0x00026000ff0075a7 */ /* 0x000e640008001004 */
[----:B-1----:R-:W-:Y:S05]  /*3e90*/  @P0 EXIT ;  /* 0x000000000000094d */ /* 0x002fea0003800000 */
[----:B------:R-:W-:Y:S02]  /*3ea0*/  SHF.L.U32 R3, R3, 0x1f, RZ ;  /* 0x0000001f03037819 */ /* 0x000fe400000006ff */
[----:B------:R-:W-:-:S07]  /*3eb0*/  MOV R0, UR4 ;  /* 0x0000000400007c02 */ /* 0x000fce0008000f00 */
.L_x_78:
[----:B-1----:R1:W2:Y:S02]  /*3ec0*/  SYNCS.PHASECHK.TRANS64.TRYWAIT P0, [R0+URZ+0x260], R3 ;  /* 0x00026003000075a7 */ /* 0x0022a400080011ff */
[----:B--2---:R-:W-:Y:S05]  /*3ed0*/  @!P0 NANOSLEEP.SYNCS 0x989680 ;  /* 0x009896800000895d */ /* 0x004fea0003900000 */
[----:B------:R-:W2:Y:S02]  /*3ee0*/  @!P0 SYNCS.PHASECHK.TRANS64 P0, [R0+URZ+0x260], R3 ;  /* 0x00026003000085a7 */ /* 0x000ea400080010ff */
[----:B--2---:R-:W-:Y:S05]  /*3ef0*/  @P0 EXIT ;  /* 0x000000000000094d */ /* 0x004fea0003800000 */
[----:B------:R-:W-:Y:S05]  /*3f00*/  BRA `(.L_x_78) ;  /* 0xfffffffc00ec7947 */ /* 0x000fea000383ffff */
.L_x_71:
[----:B------:R-:W-:-:S09]  /*3f10*/  UISETP.NE.AND UP1, UPT, UR8, URZ, UPT ;  /* 0x000000ff0800728c */ /* 0x000fd2000bf25270 */
[----:B------:R-:W-:Y:S05]  /*3f20*/  BRA.U UP1, `(.L_x_79) ;  /* 0x0000000d01787547 */ /* 0x000fea000b800000 */
[----:B------:R-:W-:Y:S01]  /*3f30*/  UMOV UR4, 0x40 ;  /* 0x0000004000047882 */ /* 0x000fe20000000000 */
[----:B------:R-:W-:Y:S01]  /*3f40*/  NOP ;  /* 0x0000000000007918 */ /* 0x000fe20000000000 */
[----:B------:R-:W-:Y:S01]  /*3f50*/  ULEA UR4, UR37, UR4, 0x18 ;  /* 0x0000000425047291 */ /* 0x000fe2000f8ec0ff */
[----:B------:R-:W-:Y:S02]  /*3f60*/  UMOV UR5, 0x400 ;  /* 0x0000040000057882 */ /* 0x000fe40000000000 */
[----:B------:R-:W-:-:S06]  /*3f70*/  ULEA UR37, UR37, UR5, 0x18 ;  /* 0x0000000525257291 */ /* 0x000fcc000f8ec0ff */
[----:B------:R-:W1:Y:S02]  /*3f80*/  LDS.U8 R0, [UR4+0x1c] ;  /* 0x00001c04ff007984 */ /* 0x000e640008000000 */
[----:B-1----:R-:W-:-:S13]  /*3f90*/  ISETP.NE.AND P0, PT, R0, RZ, PT ;  /* 0x000000ff0000720c */ /* 0x002fda0003f05270 */
[----:B------:R-:W-:Y:S05]  /*3fa0*/  @P0 BRA `(.L_x_80) ;  /* 0x0000000000580947 */ /* 0x000fea0003800000 */
[----:B------:R-:W-:-:S13]  /*3fb0*/  ELECT P0, URZ, PT ;  /* 0x0000000000ff782f */ /* 0x000fda0003800000 */
[----:B------:R-:W-:Y:S05]  /*3fc0*/  @!P0 BRA `(.L_x_81) ;  /* 0x0000000000608947 */ /* 0x000fea0003800000 */
[----:B------:R-:W-:Y:S01]  /*3fd0*/  UMOV UR5, 0x10 ;  /* 0x0000001000057882 */ /* 0x000fe20000000000 */
[----:B------:R-:W-:Y:S01]  /*3fe0*/  HFMA2 R0, -RZ, RZ, 0, 5.9604644775390625e-08 ;  /* 0x00000001ff007431 */ /* 0x000fe200000001ff */
[----:B------:R-:W-:-:S03]  /*3ff0*/  MOV R2, 0xffff ;  /* 0x0000ffff00027802 */ /* 0x000fc60000000f00 */
[----:B------:R-:W-:Y:S04]  /*4000*/  DEPBAR.LE SB1, 0x36 ;  /* 0x00009d800000791a */ /* 0x000fe80000000000 */
[----:B------:R-:W1:Y:S02]  /*4010*/  UTCATOMSWS.FIND_AND_SET.ALIGN UP0, UR5, UR5 ;  /* 0x00000005000575e3 */ /* 0x000e640008000800 */
[----:B-1----:R-:W-:Y:S01]  /*4020*/  MOV R3, UR5 ;  /* 0x0000000500037c02 */ /* 0x002fe20008000f00 */
[----:B------:R-:W-:Y:S06]  /*4030*/  BRA.U UP0, `(.L_x_82) ;  /* 0x0000000100187547 */ /* 0x000fec000b800000 */
.L_x_83:
[----:B------:R-:W-:Y:S05]  /*4040*/  NANOSLEEP 0x64 ;  /* 0x000000640000795d */ /* 0x000fea0003800000 */
[----:B------:R-:W-:-:S05]  /*4050*/  UMOV UR5, 0x10 ;  /* 0x0000001000057882 */ /* 0x000fca0000000000 */
[----:B------:R-:W-:Y:S04]  /*4060*/  DEPBAR.LE SB1, 0x36 ;  /* 0x00009d800000791a */ /* 0x000fe80000000000 */
[----:B------:R-:W1:Y:S02]  /*4070*/  UTCATOMSWS.FIND_AND_SET.ALIGN UP0, UR5, UR5 ;  /* 0x00000005000575e3 */ /* 0x000e640008000800 */
[----:B-1----:R-:W-:Y:S01]  /*4080*/  MOV R3, UR5 ;  /* 0x0000000500037c02 */ /* 0x002fe20008000f00 */
[----:B------:R-:W-:Y:S05]  /*4090*/  BRA.U !UP0, `(.L_x_83) ;  /* 0xfffffffd08e87547 */ /* 0x000fea000b83ffff */
.L_x_82:
[-C--:B------:R-:W-:Y:S02]  /*40a0*/  SHF.L.U32 R2, R2, R3.reuse, RZ ;  /* 0x0000000302027219 */ /* 0x080fe400000006ff */
[----:B------:R-:W-:Y:S01]  /*40b0*/  SHF.L.U32 R0, R0, R3, RZ ;  /* 0x0000000300007219 */ /* 0x000fe200000006ff */
[----:B------:R-:W-:Y:S02]  /*40c0*/  IMAD.SHL.U32 R3, R3, 0x20, RZ ;  /* 0x0000002003037824 */ /* 0x000fe400078e00ff */
[----:B------:R1:W-:Y:S04]  /*40d0*/  ATOMS.OR RZ, [UR4+0x14], R2 ;  /* 0x00001402ffff798c */ /* 0x0003e8000b000004 */
[----:B------:R1:W-:Y:S04]  /*40e0*/  ATOMS.OR RZ, [UR4+0x18], R0 ;  /* 0x00001800ffff798c */ /* 0x0003e8000b000004 */
[----:B------:R1:W-:Y:S01]  /*40f0*/  STS [UR37+0x300], R3 ;  /* 0x00030003ff007988 */ /* 0x0003e20008000825 */
[----:B------:R-:W-:Y:S05]  /*4100*/  BRA `(.L_x_81) ;  /* 0x0000000000107947 */ /* 0x000fea0003800000 */
.L_x_80:
[----:B------:R-:W-:Y:S02]  /*4110*/  MOV R0, 0xffffffff ;  /* 0xffffffff00007802 */ /* 0x000fe40000000f00 */
[----:B------:R-:W-:-:S03]  /*4120*/  MOV R2, 0x4150 ;  /* 0x0000415000027802 */ /* 0x000fc60000000f00 */
[----:B------:R1:W-:Y:S04]  /*4130*/  STS [UR37+0x300], R0 ;  /* 0x00030000ff007988 */ /* 0x0003e80008000825 */
[----:B-1-3-5:R-:W-:Y:S05]  /*4140*/  CALL.REL.NOINC `($__internal_1_$__cuda_sm10x_tcgen05_guardrail_trap_phase_invalid_during_alloc) ;  /* 0x0000005800307944 */ /* 0x02afea0003c00000 */
.L_x_81:
[----:B------:R-:W-:Y:S05]  /*4150*/  WARPSYNC.ALL ;  /* 0x0000000000007948 */ /* 0x000fea0003800000 */
[----:B------:R-:W2:Y:S01]  /*4160*/  S2UR UR6, SR_CgaCtaId ;  /* 0x00000000000679c3 */ /* 0x000ea20000008800 */
[----:B------:R-:W-:Y:S01]  /*4170*/  UMOV UR4, 0x400 ;  /* 0x0000040000047882 */ /* 0x000fe20000000000 */
[----:B------:R-:W-:-:S06]  /*4180*/  NOP ;  /* 0x0000000000007918 */ /* 0x000fcc0000000000 */
[----:B------:R-:W-:Y:S06]  /*4190*/  BAR.ARV 0x6, 0xa0 ;  /* 0x0182800000007b1d */ /* 0x000fec0000002000 */
[----:B------:R-:W4:Y:S01]  /*41a0*/  LDCU UR7, c[0x0][0x38c] ;  /* 0x00007180ff0777ac */ /* 0x000f220008000800 */
[----:B------:R-:W-:Y:S01]  /*41b0*/  IMAD.MOV.U32 R11, RZ, RZ, 0x1 ;  /* 0x00000001ff0b7424 */ /* 0x000fe200078e00ff */
[----:B------:R-:W-:Y:S01]  /*41c0*/  CS2R R8, SRZ ;  /* 0x0000000000087805 */ /* 0x000fe2000001ff00 */
[----:B------:R-:W-:Y:S01]  /*41d0*/  IMAD.MOV.U32 R10, RZ, RZ, RZ ;  /* 0x000000ffff0a7224 */ /* 0x000fe200078e00ff */
[----:B------:R-:W-:Y:S01]  /*41e0*/  UMOV UR17, URZ ;  /* 0x000000ff00117c82 */ /* 0x000fe20008000000 */
[----:B------:R-:W-:Y:S01]  /*41f0*/  UMOV UR16, URZ ;  /* 0x000000ff00107c82 */ /* 0x000fe20008000000 */
[----:B------:R-:W-:Y:S01]  /*4200*/  UMOV UR20, 0x0 ;  /* 0x0000000000147882 */ /* 0x000fe20000000000 */
[----:B------:R-:W-:Y:S01]  /*4210*/  UMOV UR21, 0x4208490 ;  /* 0x0420849000157882 */ /* 0x000fe20000000000 */
[----:B--2---:R-:W-:Y:S01]  /*4220*/  ULEA UR6, UR6, UR4, 0x18 ;  /* 0x0000000406067291 */ /* 0x004fe2000f8ec0ff */
[----:B------:R-:W2:Y:S03]  /*4230*/  LDCU UR4, c[0x0][0x38c] ;  /* 0x00007180ff0477ac */ /* 0x000ea60008000800 */
[----:B------:R-:W-:-:S02]  /*4240*/  UIADD3 UR11, UPT, UPT, UR6, 0x15600, URZ ;  /* 0x00015600060b7890 */ /* 0x000fc4000fffe0ff */
[----:B----4-:R-:W-:-:S03]  /*4250*/  UIADD3 UR7, UPT, UPT, UR7, 0x1f, URZ ;  /* 0x0000001f07077890 */ /* 0x010fc6000fffe0ff */
[----:B-1----:R-:W1:Y:S01]  /*4260*/  LDS R0, [UR6+0x300] ;  /* 0x00030006ff007984 */ /* 0x002e620008000800 */
[----:B------:R-:W-:Y:S02]  /*4270*/  UIADD3 UR18, UPT, UPT, UR6, 0x4600, URZ ;  /* 0x0000460006127890 */ /* 0x000fe4000fffe0ff */
[----:B------:R-:W-:Y:S02]  /*4280*/  USHF.R.S32.HI UR5, URZ, 0x1f, UR7 ;  /* 0x0000001fff057899 */ /* 0x000fe40008011407 */
[----:B------:R-:W-:Y:S02]  /*4290*/  USHF.R.U32.HI UR11, URZ, 0x4, UR11 ;  /* 0x00000004ff0b7899 */ /* 0x000fe4000801160b */
[----:B------:R-:W-:Y:S02]  /*42a0*/  ULEA.HI UR5, UR5, UR7, URZ, 0x5 ;  /* 0x0000000705057291 */ /* 0x000fe4000f8f28ff */
[----:B------:R-:W-:Y:S02]  /*42b0*/  USHF.R.U32.HI UR18, URZ, 0x4, UR18 ;  /* 0x00000004ff127899 */ /* 0x000fe40008011612 */
[----:B------:R-:W-:-:S02]  /*42c0*/  USHF.R.S32.HI UR5, URZ, 0x5, UR5 ;  /* 0x00000005ff057899 */ /* 0x000fc40008011405 */
[----:B------:R-:W-:Y:S02]  /*42d0*/  ULOP3.LUT UR11, UR11, 0x3fff, URZ, 0xc0, !UPT ;  /* 0x00003fff0b0b7892 */ /* 0x000fe4000f8ec0ff */
[----:B------:R-:W-:Y:S02]  /*42e0*/  UISETP.LT.AND UP0, UPT, UR5, 0x1, UPT ;  /* 0x000000010500788c */ /* 0x000fe4000bf01270 */
[----:B------:R-:W-:Y:S02]  /*42f0*/  ULOP3.LUT UR18, UR18, 0x3fff, URZ, 0xc0, !UPT ;  /* 0x00003fff12127892 */ /* 0x000fe4000f8ec0ff */
[----:B------:R-:W-:Y:S02]  /*4300*/  USEL UR10, UR5, 0x1, !UP0 ;  /* 0x00000001050a7887 */ /* 0x000fe4000c000000 */
[----:B------:R-:W-:Y:S02]  /*4310*/  ULOP3.LUT UR11, UR11, 0x10000, URZ, 0xfc, !UPT ;  /* 0x000100000b0b7892 */ /* 0x000fe4000f8efcff */
[----:B------:R-:W-:-:S02]  /*4320*/  UIADD3 UR10, UPT, UPT, -UR10, URZ, URZ ;  /* 0x000000ff0a0a7290 */ /* 0x000fc4000fffe1ff */
[----:B--2---:R-:W-:Y:S01]  /*4330*/  UISETP.GE.AND UP3, UPT, UR4, 0x1, UPT ;  /* 0x000000010400788c */ /* 0x004fe2000bf66270 */
[----:B-1----:R-:W-:-:S15]  /*4340*/  R2UR UR19, R0 ;  /* 0x00000000001372ca */ /* 0x002fde00000e0000 */
.L_x_90:
[----:B------:R-:W-:Y:S02]  /*4350*/  LEA R0, R10, UR6, 0x3 ;  /* 0x000000060a007c11 */ /* 0x000fe4000f8e18ff */
[----:B------:R-:W-:Y:S02]  /*4360*/  SHF.L.U32 R5, R9, 0x1f, RZ ;  /* 0x0000001f09057819 */ /* 0x000fe400000006ff */
[----:B------:R-:W-:Y:S01]  /*4370*/  PLOP3.LUT P0, PT, PT, PT, UP3, 0x80, 0x8 ;  /* 0x000000000008781c */ /* 0x000fe20003f0f038 */
[----:B------:R-:W-:Y:S01]  /*4380*/  VIADD R3, R0, 0x260 ;  /* 0x0000026000037836 */ /* 0x000fe20000000000 */
[----:B-1----:R-:W1:Y:S02]  /*4390*/  SYNCS.PHASECHK.TRANS64.TRYWAIT P1, [R0+URZ+0x250], R5 ;  /* 0x00025005000075a7 */ /* 0x002e6400080211ff */
[----:B-1--4-:R-:W-:Y:S09]  /*43a0*/  @!P1 BRA `(.L_x_84) ;  /* 0x0000005000249947 */ /* 0x012ff20003800000 */
.L_x_211:
[----:B------:R-:W-:Y:S01]  /*43b0*/  LEA R4, R10, UR6, 0x4 ;  /* 0x000000060a047c11 */ /* 0x000fe2000f8e20ff */
[----:B------:R-:W-:Y:S01]  /*43c0*/  @UP3 ULEA UR4, UR16, UR6, 0x3 ;  /* 0x0000000610043291 */ /* 0x000fe2000f8e18ff */
[----:B------:R-:W-:Y:S01]  /*43d0*/  PLOP3.LUT P2, PT, PT, PT, PT, 0x80, 0x8 ;  /* 0x000000000008781c */ /* 0x000fe20003f4f070 */
[----:B------:R-:W-:Y:S01]  /*43e0*/  ULEA UR9, UR17, UR6, 0x3 ;  /* 0x0000000611097291 */ /* 0x000fe2000f8e18ff */
[----:B------:R-:W-:Y:S02]  /*43f0*/  PRMT R3, RZ, 0x654, R3 ;  /* 0x00000654ff037816 */ /* 0x000fe40000000003 */
[----:B-1----:R-:W1:Y:S01]  /*4400*/  LDS.128 R4, [R4+0x2e0] ;  /* 0x0002e00004047984 */ /* 0x002e620000000c00 */
[----:B------:R-:W-:Y:S02]  /*4410*/  @P0 SHF.L.U32 R2, R8, 0x1f, RZ ;  /* 0x0000001f08020819 */ /* 0x000fe400000006ff */
[----:B------:R-:W-:Y:S01]  /*4420*/  SHF.L.U32 R0, R11, 0x1f, RZ ;  /* 0x0000001f0b007819 */ /* 0x000fe200000006ff */
[----:B------:R-:W-:Y:S01]  /*4430*/  @!PT LDS RZ, [RZ] ;  /* 0x00000000fffff984 */ /* 0x000fe20000000800 */
[----:B------:R-:W-:Y:S01]  /*4440*/  @!PT LDS RZ, [RZ] ;  /* 0x00000000fffff984 */ /* 0x000fe20000000800 */
[----:B------:R-:W-:Y:S01]  /*4450*/  @!PT LDS RZ, [RZ] ;  /* 0x00000000fffff984 */ /* 0x000fe20000000800 */
[----:B------:R-:W-:Y:S01]  /*4460*/  @!PT LDS RZ, [RZ] ;  /* 0x00000000fffff984 */ /* 0x000fe20000000800 */
[----:B------:R2:W-:Y:S06]  /*4470*/  MEMBAR.ALL.CTA ;  /* 0x0000000000007992 */ /* 0x0005ec0000008000 */
[----:B--2---:R-:W2:Y:S02]  /*4480*/  FENCE.VIEW.ASYNC.S ;  /* 0x00000000000073c6 */ /* 0x004ea40000000000 */
[----:B--2---:R2:W-:Y:S01]  /*4490*/  SYNCS.ARRIVE.TRANS64.RED.A1T0 RZ, [R3+URZ], RZ ;  /* 0x000000ff03ff79a7 */ /* 0x0045e200081004ff */
[----:B------:R2:W4:Y:S01]  /*44a0*/  @P0 SYNCS.PHASECHK.TRANS64.TRYWAIT P2, [UR4], R2 ;  /* 0x00000002ff0005a7 */ /* 0x0005220008041104 */
[----:B-1----:R-:W-:Y:S01]  /*44b0*/  LOP3.LUT P1, RZ, R6, 0x1, RZ, 0xc0, !PT ;  /* 0x0000000106ff7812 */ /* 0x002fe2000782c0ff */
[----:B------:R-:W1:Y:S02]  /*44c0*/  SYNCS.PHASECHK.TRANS64.TRYWAIT P0, [UR9+0x290], R0 ;  /* 0x00029000ff0075a7 */ /* 0x000e640008001109 */
[----:B-12-4-:R-:W-:Y:S10]  /*44d0*/  @!P0 BRA `(.L_x_85) ;  /* 0x0000004c00ec8947 */ /* 0x016ff40003800000 */
.L_x_213:
[----:B------:R-:W-:Y:S01]  /*44e0*/  IADD3 R10, PT, PT, R10, 0x1, RZ ;  /* 0x000000010a0a7810 */ /* 0x000fe20007ffe0ff */
[----:B------:R-:W-:Y:S06]  /*44f0*/  BRA.U !UP3, `(.L_x_86) ;  /* 0x000000010ba47547 */ /* 0x000fec000b800000 */
[----:B------:R-:W-:Y:S02]  /*4500*/  ULEA.HI UR8, UR17, UR17, URZ, 0x1 ;  /* 0x0000001111087291 */ /* 0x000fe4000f8f08ff */
[----:B------:R-:W-:Y:S02]  /*4510*/  UPLOP3.LUT UP4, UPT, UPT, UPT, UPT, 0x40, 0x4 ;  /* 0x000000000004789c */ /* 0x000fe40003f8e870 */
[----:B------:R-:W-:Y:S02]  /*4520*/  USHF.L.U32 UR4, UR8, 0x6, URZ ;  /* 0x0000000608047899 */ /* 0x000fe400080006ff */
[----:B------:R-:W-:Y:S02]  /*4530*/  ULOP3.LUT UR8, UR8, 0xffe, URZ, 0xc0, !UPT ;  /* 0x00000ffe08087892 */ /* 0x000fe4000f8ec0ff */
[----:B------:R-:W-:Y:S02]  /*4540*/  ULOP3.LUT UR4, UR4, 0xffffff80, URZ, 0xc0, !UPT ;  /* 0xffffff8004047892 */ /* 0x000fe4000f8ec0ff */
[----:B------:R-:W-:-:S02]  /*4550*/  UIADD3 UR8, UPT, UPT, -UR8, UR17, URZ ;  /* 0x0000001108087290 */ /* 0x000fc4000fffe1ff */
[----:B------:R-:W-:Y:S01]  /*4560*/  UIADD3 UR4, UPT, UPT, UR19, UR4, URZ ;  /* 0x0000000413047290 */ /* 0x000fe2000fffe0ff */
[----:B------:R-:W-:Y:S01]  /*4570*/  UMOV UR15, UR10 ;  /* 0x0000000a000f7c82 */ /* 0x000fe20008000000 */
[----:B------:R-:W-:Y:S02]  /*4580*/  UMOV UR14, UR5 ;  /* 0x00000005000e7c82 */ /* 0x000fe40008000000 */
[----:B------:R-:W-:Y:S01]  /*4590*/  ULEA UR8, UR8, UR4, 0x14 ;  /* 0x0000000408087291 */ /* 0x000fe2000f8ea0ff */
[----:B------:R-:W-:-:S11]  /*45a0*/  UMOV UR13, UR16 ;  /* 0x00000010000d7c82 */ /* 0x000fd60008000000 */
.L_x_89:
[----:B------:R-:W-:Y:S02]  /*45b0*/  UIADD3 UR15, UPT, UPT, UR15, 0x1, URZ ;  /* 0x000000010f0f7890 */ /* 0x000fe4000fffe0ff */
[----:B--2---:R-:W-:Y:S02]  /*45c0*/  ULEA UR7, UR13, UR6, 0x3 ;  /* 0x000000060d077291 */ /* 0x004fe4000f8e18ff */
[----:B------:R-:W-:Y:S01]  /*45d0*/  UISETP.NE.AND UP0, UPT, UR15, URZ, UPT ;  /* 0x000000ff0f00728c */ /* 0x000fe2000bf05270 */
[----:B----4-:R-:W-:Y:S10]  /*45e0*/  @P2 BRA `(.L_x_87) ;  /* 0x00000000000c2947 */ /* 0x010ff40003800000 */
[----:B-1----:R-:W-:Y:S04]  /*45f0*/  SHF.L.U32 R3, R8, 0x1f, RZ ;  /* 0x0000001f08037819 */ /* 0x002fe800000006ff */
[----:B------:R-:W1:Y:S02]  /*4600*/  SYNCS.PHASECHK.TRANS64.TRYWAIT P0, [UR7], R3 ;  /* 0x00000003ff0075a7 */ /* 0x000e640008001107 */
[----:B-1----:R-:W-:Y:S05]  /*4610*/  @!P0 BRA `(.L_x_88) ;  /* 0x0000004c00b48947 */ /* 0x002fea0003800000 */
.L_x_87:
[----:B------:R-:W-:Y:S01]  /*4620*/  UISETP.NE.AND UP1, UPT, UR14, 0x1, UPT ;  /* 0x000000010e00788c */ /* 0x000fe2000bf25270 */
[----:B------:R-:W-:Y:S01]  /*4630*/  PLOP3.LUT P2, PT, PT, PT, PT, 0x80, 0x8 ;  /* 0x000000000008781c */ /* 0x000fe20003f4f070 */
[----:B------:R-:W-:Y:S02]  /*4640*/  UIADD3 UR16, UPT, UPT, UR13, 0x1, URZ ;  /* 0x000000010d107890 */ /* 0x000fe4000fffe0ff */
[----:B------:R-:W-:Y:S02]  /*4650*/  ULEA UR22, UR13, UR11, 0x8 ;  /* 0x0000000b0d167291 */ /* 0x000fe4000f8e40ff */
[----:B------:R-:W-:Y:S01]  /*4660*/  UISETP.NE.AND UP2, UPT, UR16, 0x22, UPT ;  /* 0x000000221000788c */ /* 0x000fe2000bf45270 */
[----:B------:R-:W-:Y:S01]  /*4670*/  PLOP3.LUT P0, PT, PT, PT, UP1, 0x80, 0x8 ;  /* 0x000000000008781c */ /* 0x000fe20003f0f018 */
[----:B------:R-:W-:Y:S02]  /*4680*/  UIADD3 UR7, UPT, UPT, UR7, 0x110, URZ ;  /* 0x0000011007077890 */ /* 0x000fe4000fffe0ff */
[----:B------:R-:W-:Y:S02]  /*4690*/  USEL UR12, URZ, 0x1, UP2 ;  /* 0x00000001ff0c7887 */ /* 0x000fe40009000000 */
[----:B------:R-:W-:Y:S01]  /*46a0*/  USEL UR16, UR16, URZ, UP2 ;  /* 0x000000ff10107287 */ /* 0x000fe20009000000 */
[----:B------:R-:W-:Y:S01]  /*46b0*/  UMOV UR23, 0xc0004010 ;  /* 0xc000401000177882 */ /* 0x000fe20000000000 */
[----:B------:R-:W-:Y:S02]  /*46c0*/  UMOV UR25, 0x80004020 ;  /* 0x8000402000197882 */ /* 0x000fe40000000000 */
[----:B------:R-:W-:Y:S01]  /*46d0*/  @UP1 ULEA UR4, UR16, UR6, 0x3 ;  /* 0x0000000610041291 */ /* 0x000fe2000f8e18ff */
[----:B------:R-:W-:Y:S01]  /*46e0*/  LOP3.LUT R8, R8, UR12, RZ, 0x3c, !PT ;  /* 0x0000000c08087c12 */ /* 0x000fe2000f8e3cff */
[----:B------:R-:W-:Y:S03]  /*46f0*/  UIADD3 UR14, UPT, UPT, UR14, -0x1, URZ ;  /* 0xffffffff0e0e7890 */ /* 0x000fe6000fffe0ff */
[----:B-1----:R-:W-:Y:S04]  /*4700*/  @P0 SHF.L.U32 R0, R8, 0x1f, RZ ;  /* 0x0000001f08000819 */ /* 0x002fe800000006ff */
[----:B------:R2:W4:Y:S01]  /*4710*/  @P0 SYNCS.PHASECHK.TRANS64.TRYWAIT P2, [UR4], R0 ;  /* 0x00000000ff0005a7 */ /* 0x0005220008041104 */
[----:B------:R-:W-:Y:S03]  /*4720*/  USHF.L.U32 UR4, UR13, 0x7, URZ ;  /* 0x000000070d047899 */ /* 0x000fe600080006ff */
[----:B------:R-:W-:Y:S01]  /*4730*/  UMOV UR13, UR16 ;  /* 0x00000010000d7c82 */ /* 0x000fe20008000000 */
[----:B------:R-:W-:Y:S09]  /*4740*/  UIADD3 UR24, UPT, UPT, UR18, UR4, URZ ;  /* 0x0000000412187290 */ /* 0x000ff2000fffe0ff */
[----:B------:R2:W-:Y:S01]  /*4750*/  UTCQMMA gdesc[UR24], gdesc[UR22], tmem[UR8], tmem[UR20], idesc[UR21], UP4 ;  /* 0x00ff1416180075ea */ /* 0x0005e2000a000308 */
[----:B------:R-:W-:Y:S01]  /*4760*/  UPLOP3.LUT UP4, UPT, UPT, UPT, UPT, 0x80, 0x8 ;  /* 0x000000000008789c */ /* 0x000fe20003f8f070 */
[----:B------:R2:W-:Y:S01]  /*4770*/  UTCBAR [UR7], URZ ;  /* 0x000000ff070073e9 */ /* 0x0005e200080000ff */
[----:B------:R-:W-:Y:S09]  /*4780*/  BRA.U UP0, `(.L_x_89) ;  /* 0xfffffffd00887547 */ /* 0x000ff2000b83ffff */
.L_x_86:
[----:B------:R-:W-:Y:S01]  /*4790*/  UIADD3 UR17, UPT, UPT, UR17, 0x1, URZ ;  /* 0x0000000111117890 */ /* 0x000fe2000fffe0ff */
[C---:B------:R-:W-:Y:S01]  /*47a0*/  ISETP.NE.AND P0, PT, R10.reuse, 0x2, PT ;  /* 0x000000020a00780c */ /* 0x040fe20003f05270 */
[----:B------:R-:W-:Y:S02]  /*47b0*/  UIADD3 UR9, UPT, UPT, UR9, 0x270, URZ ;  /* 0x0000027009097890 */ /* 0x000fe4000fffe0ff */
[----:B------:R-:W-:Y:S01]  /*47c0*/  UISETP.NE.AND UP0, UPT, UR17, 0x4, UPT ;  /* 0x000000041100788c */ /* 0x000fe2000bf05270 */
[----:B-12---:R-:W-:Y:S02]  /*47d0*/  SEL R0, RZ, 0x1, P0 ;  /* 0x00000001ff007807 */ /* 0x006fe40000000000 */
[----:B------:R-:W-:Y:S01]  /*47e0*/  SEL R10, R10, RZ, P0 ;  /* 0x000000ff0a0a7207 */ /* 0x000fe20000000000 */
[----:B------:R-:W-:Y:S01]  /*47f0*/  USEL UR4, URZ, 0x1, UP0 ;  /* 0x00000001ff047887 */ /* 0x000fe20008000000 */
[----:B------:R-:W-:Y:S01]  /*4800*/  LOP3.LUT R9, R9, R0, RZ, 0x3c, !PT ;  /* 0x0000000009097212 */ /* 0x000fe200078e3cff */
[----:B------:R-:W-:Y:S01]  /*4810*/  USEL UR17, UR17, URZ, UP0 ;  /* 0x000000ff11117287 */ /* 0x000fe20008000000 */
[----:B------:R1:W-:Y:S03]  /*4820*/  UTCBAR [UR9], URZ ;  /* 0x000000ff090073e9 */ /* 0x0003e600080000ff */
[----:B------:R-:W-:Y:S01]  /*4830*/  LOP3.LUT R11, R11, UR4, RZ, 0x3c, !PT ;  /* 0x000000040b0b7c12 */ /* 0x000fe2000f8e3cff */
[----:B------:R-:W-:Y:S07]  /*4840*/  @P1 BRA `(.L_x_90) ;  /* 0xfffffff800c01947 */ /* 0x000fee000383ffff */
[----:B------:R-:W2:Y:S01]  /*4850*/  S2UR UR4, SR_CgaCtaId ;  /* 0x00000000000479c3 */ /* 0x000ea20000008800 */
[----:B------:R-:W-:Y:S01]  /*4860*/  ELECT P0, URZ, PT ;  /* 0x0000000000ff782f */ /* 0x000fe20003800000 */
[----:B------:R-:W-:Y:S01]  /*4870*/  IMAD.MOV.U32 R0, RZ, RZ, 0x1 ;  /* 0x00000001ff007424 */ /* 0x000fe200078e00ff */
[----:B------:R-:W-:Y:S01]  /*4880*/  UIADD3 UR6, UPT, UPT, UR6, 0x290, URZ ;  /* 0x0000029006067890 */ /* 0x000fe2000fffe0ff */
[----:B------:R-:W-:Y:S01]  /*4890*/  SHF.L.U32 R3, R11, 0x1f, RZ ;  /* 0x0000001f0b037819 */ /* 0x000fe200000006ff */
[----:B------:R-:W-:-:S03]  /*48a0*/  UMOV UR5, 0x40 ;  /* 0x0000004000057882 */ /* 0x000fc60000000000 */
[----:B------:R-:W-:Y:S01]  /*48b0*/  UVIRTCOUNT.DEALLOC.SMPOOL 0x80 ;  /* 0x000000800000784c */ /* 0x000fe20000000000 */
[----:B--2---:R-:W-:Y:S02]  /*48c0*/  ULEA UR4, UR4, UR5, 0x18 ;  /* 0x0000000504047291 */ /* 0x004fe4000f8ec0ff */
[----:B------:R-:W-:-:S07]  /*48d0*/  ULEA UR5, UR17, UR6, 0x3 ;  /* 0x0000000611057291 */ /* 0x000fce000f8e18ff */
[----:B------:R2:W-:Y:S02]  /*48e0*/  @P0 STS.U8 [UR4+0x1c], R0 ;  /* 0x00001c00ff000988 */ /* 0x0005e40008000004 */
[----:B------:R-:W3:Y:S02]  /*48f0*/  SYNCS.PHASECHK.TRANS64.TRYWAIT P0, [UR5], R3 ;  /* 0x00000003ff0075a7 */ /* 0x000ee40008001105 */
[----:B--23--:R-:W-:Y:S05]  /*4900*/  @!P0 BRA `(.L_x_91) ;  /* 0x0000004c00108947 */ /* 0x00cfea0003800000 */
.L_x_216:
[----:B------:R-:W-:-:S04]  /*4910*/  UIADD3 UR7, UPT, UPT, UR17, 0x1, URZ ;  /* 0x0000000111077890 */ /* 0x000fc8000fffe0ff */
[----:B------:R-:W-:-:S04]  /*4920*/  UISETP.NE.AND UP0, UPT, UR7, 0x4, UPT ;  /* 0x000000040700788c */ /* 0x000fc8000bf05270 */
[----:B------:R-:W-:Y:S02]  /*4930*/  USEL UR8, URZ, 0x1, UP0 ;  /* 0x00000001ff087887 */ /* 0x000fe40008000000 */
[----:B------:R-:W-:-:S04]  /*4940*/  USEL UR7, UR7, URZ, UP0 ;  /* 0x000000ff07077287 */ /* 0x000fc80008000000 */
[----:B------:R-:W-:Y:S01]  /*4950*/  ULEA UR5, UR7, UR6, 0x3 ;  /* 0x0000000607057291 */ /* 0x000fe2000f8e18ff */
[----:B------:R-:W-:-:S04]  /*4960*/  LOP3.LUT R2, R11, UR8, RZ, 0x3c, !PT ;  /* 0x000000080b027c12 */ /* 0x000fc8000f8e3cff */
[----:B--2---:R-:W-:-:S04]  /*4970*/  SHF.L.U32 R3, R2, 0x1f, RZ ;  /* 0x0000001f02037819 */ /* 0x004fc800000006ff */
[----:B------:R-:W2:Y:S02]  /*4980*/  SYNCS.PHASECHK.TRANS64.TRYWAIT P0, [UR5], R3 ;  /* 0x00000003ff0075a7 */ /* 0x000ea40008001105 */
[----:B--2---:R-:W-:Y:S05]  /*4990*/  @!P0 BRA `(.L_x_92) ;  /* 0x0000004c00048947 */ /* 0x004fea0003800000 */
.L_x_218:
        /* <DEDUP_REMOVED lines=9> */
.L_x_220:
[----:B------:R-:W-:-:S04]  /*4a30*/  UIADD3 UR7, UPT, UPT, UR7, 0x1, URZ ;  /* 0x0000000107077890 */ /* 0x000fc8000fffe0ff */
[----:B------:R-:W-:-:S04]  /*4a40*/  UISETP.NE.AND UP0, UPT, UR7, 0x4, UPT ;  /* 0x000000040700788c */ /* 0x000fc8000bf05270 */
[----:B------:R-:W-:Y:S02]  /*4a50*/  USEL UR5, URZ, 0x1, UP0 ;  /* 0x00000001ff057887 */ /* 0x000fe40008000000 */
[----:B------:R-:W-:-:S04]  /*4a60*/  USEL UR7, UR7, URZ, UP0 ;  /* 0x000000ff07077287 */ /* 0x000fc80008000000 */
[----:B------:R-:W-:Y:S01]  /*4a70*/  ULEA UR7, UR7, UR6, 0x3 ;  /* 0x0000000607077291 */ /* 0x000fe2000f8e18ff */
[----:B--2---:R-:W-:-:S04]  /*4a80*/  LOP3.LUT R3, R2, UR5, RZ, 0x3c, !PT ;  /* 0x0000000502037c12 */ /* 0x004fc8000f8e3cff */
[----:B------:R-:W-:-:S04]  /*4a90*/  SHF.L.U32 R3, R3, 0x1f, RZ ;  /* 0x0000001f03037819 */ /* 0x000fc800000006ff */
[----:B------:R-:W2:Y:S02]  /*4aa0*/  SYNCS.PHASECHK.TRANS64.TRYWAIT P0, [UR7], R3 ;  /* 0x00000003ff0075a7 */ /* 0x000ea40008001107 */
[----:B--2---:R-:W-:Y:S05]  /*4ab0*/  @!P0 BRA `(.L_x_94) ;  /* 0x0000004800ec8947 */ /* 0x004fea0003800000 */
.L_x_222:
[----:B------:R-:W-:Y:S01]  /*4ac0*/  NOP ;  /* 0x0000000000007918 */ /* 0x000fe20000000000 */
[----:B--2---:R-:W2:Y:S01]  /*4ad0*/  LDS R0, [UR4+0x14] ;  /* 0x00001404ff007984 */ /* 0x004ea20008000800 */
[----:B------:R-:W-:Y:S01]  /*4ae0*/  ULOP3.LUT UR6, UR19, 0xffff, URZ, 0xc0, !UPT ;  /* 0x0000ffff13067892 */ /* 0x000fe2000f8ec0ff */
[----:B------:R-:W-:Y:S01]  /*4af0*/  UMOV UR8, 0xffff ;  /* 0x0000ffff00087882 */ /* 0x000fe20000000000 */
[----:B------:R-:W-:Y:S02]  /*4b00*/  UMOV UR5, 0x1 ;  /* 0x0000000100057882 */ /* 0x000fe40000000000 */
[----:B------:R-:W-:-:S04]  /*4b10*/  USHF.R.U32.HI UR6, URZ, 0x5, UR6 ;  /* 0x00000005ff067899 */ /* 0x000fc80008011606 */
[----:B------:R-:W-:Y:S02]  /*4b20*/  USHF.L.U32 UR8, UR8, UR6, URZ ;  /* 0x0000000608087299 */ /* 0x000fe400080006ff */
[----:B------:R-:W-:-:S04]  /*4b30*/  USHF.L.U32 UR5, UR5, UR6, URZ ;  /* 0x0000000605057299 */ /* 0x000fc800080006ff */
[----:B--2---:R-:W-:-:S04]  /*4b40*/  LOP3.LUT R0, R0, UR8, RZ, 0xc0, !PT ;  /* 0x0000000800007c12 */ /* 0x004fc8000f8ec0ff */
[----:B------:R-:W-:-:S13]  /*4b50*/  ISETP.NE.AND P0, PT, R0, UR8, PT ;  /* 0x0000000800007c0c */ /* 0x000fda000bf05270 */
[----:B------:R-:W-:Y:S05]  /*4b60*/  @P0 BRA `(.L_x_95) ;  /* 0x0000000000580947 */ /* 0x000fea0003800000 */
[----:B------:R-:W2:Y:S02]  /*4b70*/  LDS R0, [UR4+0x18] ;  /* 0x00001804ff007984 */ /* 0x000ea40008000800 */
[----:B--2---:R-:W-:-:S04]  /*4b80*/  LOP3.LUT R0, R0, UR5, RZ, 0xc0, !PT ;  /* 0x0000000500007c12 */ /* 0x004fc8000f8ec0ff */
[----:B------:R-:W-:-:S13]  /*4b90*/  ISETP.NE.AND P0, PT, R0, UR5, PT ;  /* 0x0000000500007c0c */ /* 0x000fda000bf05270 */
[----:B------:R-:W-:Y:S05]  /*4ba0*/  @P0 BRA `(.L_x_96) ;  /* 0x00000000003c0947 */ /* 0x000fea0003800000 */
[----:B------:R-:W2:Y:S01]  /*4bb0*/  S2R R2, SR_LANEID ;  /* 0x0000000000027919 */ /* 0x000ea20000000000 */
[----:B------:R-:W-:Y:S01]  /*4bc0*/  ULOP3.LUT UR8, URZ, UR8, URZ, 0x33, !UPT ;  /* 0x00000008ff087292 */ /* 0x000fe2000f8e33ff */
[----:B------:R-:W-:Y:S01]  /*4bd0*/  LOP3.LUT R4, RZ, UR5, RZ, 0x33, !PT ;  /* 0x00000005ff047c12 */ /* 0x000fe2000f8e33ff */
[----:B------:R-:W-:Y:S02]  /*4be0*/  VOTEU.ANY UR7, UPT, PT ;  /* 0x0000000000077886 */ /* 0x000fe400038e0100 */
[----:B------:R-:W-:Y:S01]  /*4bf0*/  UFLO.U32 UR7, UR7 ;  /* 0x00000007000772bd */ /* 0x000fe200080e0000 */
[----:B------:R-:W3:Y:S01]  /*4c00*/  REDUX UR5, R4 ;  /* 0x00000000040573c4 */ /* 0x000ee20000000000 */
[----:B------:R-:W-:-:S06]  /*4c10*/  IMAD.U32 R0, RZ, RZ, UR8 ;  /* 0x00000008ff007e24 */ /* 0x000fcc000f8e00ff */
[----:B------:R1:W-:Y:S01]  /*4c20*/  UTCATOMSWS.AND URZ, UR8 ;  /* 0x0000000800ff79e3 */ /* 0x0003e20008000000 */
[----:B------:R-:W4:Y:S01]  /*4c30*/  REDUX UR6, R0 ;  /* 0x00000000000673c4 */ /* 0x000f220000000000 */
[----:B--2---:R-:W-:Y:S01]  /*4c40*/  ISETP.EQ.U32.AND P0, PT, R2, UR7, PT ;  /* 0x0000000702007c0c */ /* 0x004fe2000bf02070 */
[----:B---3--:R-:W-:Y:S01]  /*4c50*/  IMAD.U32 R2, RZ, RZ, UR5 ;  /* 0x00000005ff027e24 */ /* 0x008fe2000f8e00ff */
[----:B----4-:R-:W-:-:S11]  /*4c60*/  MOV R3, UR6 ;  /* 0x0000000600037c02 */ /* 0x010fd60008000f00 */
[----:B------:R1:W-:Y:S04]  /*4c70*/  @P0 ATOMS.AND RZ, [UR4+0x14], R3 ;  /* 0x00001403ffff098c */ /* 0x0003e8000a800004 */
[----:B------:R1:W-:Y:S01]  /*4c80*/  @P0 ATOMS.AND RZ, [UR4+0x18], R2 ;  /* 0x00001802ffff098c */ /* 0x0003e2000a800004 */
[----:B------:R-:W-:Y:S05]  /*4c90*/  BRA `(.L_x_97) ;  /* 0x0000000000147947 */ /* 0x000fea0003800000 */
.L_x_96:
[----:B------:R-:W-:Y:S02]  /*4ca0*/  MOV R2, 0x4cc0 ;  /* 0x00004cc000027802 */ /* 0x000fe40000000f00 */
[----:B-1--45:R-:W-:Y:S05]  /*4cb0*/  CALL.REL.NOINC `($__internal_0_$__cuda_sm10x_tcgen05_guardrail_trap_col_being_dealloced_not_returned_by_alloc) ;  /* 0x0000004c00487944 */ /* 0x032fea0003c00000 */
[----:B------:R-:W-:Y:S05]  /*4cc0*/  BRA `(.L_x_97) ;  /* 0x0000000000087947 */ /* 0x000fea0003800000 */
.L_x_95:
[----:B------:R-:W-:Y:S02]  /*4cd0*/  MOV R2, 0x4cf0 ;  /* 0x00004cf000027802 */ /* 0x000fe40000000f00 */
[----:B-1--45:R-:W-:Y:S05]  /*4ce0*/  CALL.REL.NOINC `($__internal_2_$__cuda_sm10x_tcgen05_guardrail_trap_unallocated_columns_being_dealloced) ;  /* 0x0000004c00547944 */ /* 0x032fea0003c00000 */
.L_x_97:
[----:B------:R-:W-:Y:S01]  /*4cf0*/  NOP ;  /* 0x0000000000007918 */ /* 0x000fe20000000000 */
[----:B-1----:R-:W-:Y:S05]  /*4d00*/  EXIT ;  /* 0x000000000000794d */ /* 0x002fea0003800000 */
.L_x_79:
[----:B------:R-:W-:-:S09]  /*4d10*/  UISETP.NE.OR UP2, UPT, UR8, 0x3, !UP2 ;  /* 0x000000030800788c */ /* 0x000fd2000d745670 */
[----:B------:R-:W-:Y:S05]  /*4d20*/  BRA.U UP2, `(.L_x_98) ;  /* 0x0000000d02407547 */ /* 0x000fea000b800000 */
[----:B------:R-:W1:Y:S01]  /*4d30*/  LDC R0, c[0x0][0xb30] ;  /* 0x0002cc00ff007b82 */ /* 0x000e620000000800 */
[----:B------:R-:W2:Y:S01]  /*4d40*/  LDCU.64 UR8, c[0x0][0x888] ;  /* 0x00011100ff0877ac */ /* 0x000ea20008000a00 */
[----:B------:R-:W-:Y:S02]  /*4d50*/  HFMA2 R29, -RZ, RZ, 0, 0 ;  /* 0x00000000ff1d7431 */ /* 0x000fe400000001ff */
[----:B------:R-:W-:Y:S01]  /*4d60*/  IMAD.MOV.U32 R31, RZ, RZ, 0x1 ;  /* 0x00000001ff1f7424 */ /* 0x000fe200078e00ff */
[----:B------:R-:W-:Y:S01]  /*4d70*/  MOV R23, 0x1000 ;  /* 0x0000100000177802 */ /* 0x000fe20000000f00 */
[----:B------:R-:W4:Y:S01]  /*4d80*/  LDCU.64 UR4, c[0x0][0x890] ;  /* 0x00011200ff0477ac */ /* 0x000f220008000a00 */
[----:B------:R-:W-:Y:S01]  /*4d90*/  IMAD.MOV.U32 R30, RZ, RZ, RZ ;  /* 0x000000ffff1e7224 */ /* 0x000fe200078e00ff */
[----:B------:R-:W3:Y:S01]  /*4da0*/  LDC R19, c[0x0][0x370] ;  /* 0x0000dc00ff137b82 */ /* 0x000ee20000000800 */
[----:B------:R-:W-:Y:S01]  /*4db0*/  UMOV UR7, 0x400 ;  /* 0x0000040000077882 */ /* 0x000fe20000000000 */
[----:B------:R-:W-:-:S02]  /*4dc0*/  UPLOP3.LUT UP1, UPT, UPT, UPT, UPT, 0x40, 0x4 ;  /* 0x000000000004789c */ /* 0x000fc40003f2e870 */
[----:B------:R-:W-:-:S04]  /*4dd0*/  ULEA UR7, UR37, UR7, 0x18 ;  /* 0x0000000725077291 */ /* 0x000fc8000f8ec0ff */
[----:B------:R-:W3:Y:S01]  /*4de0*/  LDC R2, c[0x0][0xb0c] ;  /* 0x0002c300ff027b82 */ /* 0x000ee20000000800 */
[----:B------:R-:W-:Y:S02]  /*4df0*/  UIADD3 UR13, UPT, UPT, UR7, 0x228, URZ ;  /* 0x00000228070d7890 */ /* 0x000fe4000fffe0ff */
[----:B--2---:R-:W-:Y:S02]  /*4e00*/  UISETP.NE.U32.AND UP2, UPT, UR8, URZ, UPT ;  /* 0x000000ff0800728c */ /* 0x004fe4000bf45070 */
[----:B------:R-:W-:Y:S02]  /*4e10*/  UIADD3 UR17, UPT, UPT, UR7, 0x220, URZ ;  /* 0x0000022007117890 */ /* 0x000fe4000fffe0ff */
[----:B----4-:R-:W-:Y:S01]  /*4e20*/  UISETP.NE.U32.AND UP3, UPT, UR4, URZ, UPT ;  /* 0x000000ff0400728c */ /* 0x010fe2000bf65070 */
[----:B------:R-:W2:Y:S01]  /*4e30*/  LDC R18, c[0x0][0xb20] ;  /* 0x0002c800ff127b82 */ /* 0x000ea20000000800 */
[----:B-1----:R-:W-:Y:S01]  /*4e40*/  ISETP.NE.AND P1, PT, R0, 0x1, PT ;  /* 0x000000010000780c */ /* 0x002fe20003f25270 */
[----:B------:R-:W-:-:S02]  /*4e50*/  UISETP.NE.AND.EX UP2, UPT, UR9, URZ, UPT, UP2 ;  /* 0x000000ff0900728c */ /* 0x000fc4000bf45320 */
[----:B------:R-:W-:Y:S02]  /*4e60*/  UPRMT UR13, UR37, 0x654, UR13 ;  /* 0x00000654250d7896 */ /* 0x000fe4000800000d */
[----:B------:R-:W-:Y:S02]  /*4e70*/  UISETP.NE.AND.EX UP3, UPT, UR5, URZ, UPT, UP3 ;  /* 0x000000ff0500728c */ /* 0x000fe4000bf65330 */
[----:B------:R-:W1:Y:S08]  /*4e80*/  LDC.64 R32, c[0x0][0x348] ;  /* 0x0000d200ff207b82 */ /* 0x000e700000000a00 */
[----:B------:R-:W4:Y:S08]  /*4e90*/  LDC.64 R16, c[0x0][0xb10] ;  /* 0x0002c400ff107b82 */ /* 0x000f300000000a00 */
[----:B------:R-:W1:Y:S08]  /*4ea0*/  LDC.64 R6, c[0x0][0xb18] ;  /* 0x0002c600ff067b82 */ /* 0x000e700000000a00 */
[----:B------:R-:W1:Y:S08]  /*4eb0*/  LDC.64 R4, c[0x0][0xb28] ;  /* 0x0002ca00ff047b82 */ /* 0x000e700000000a00 */
[----:B--23--:R-:W1:Y:S02]  /*4ec0*/  LDC R22, c[0x0][0x374] ;  /* 0x0000dd00ff167b82 */ /* 0x00ce640000000800 */
.L_x_107:
[C---:B------:R-:W-:Y:S02]  /*4ed0*/  LEA R0, R30.reuse, UR7, 0x3 ;  /* 0x000000071e007c11 */ /* 0x040fe4000f8e18ff */
[----:B------:R-:W-:Y:S02]  /*4ee0*/  SHF.L.U32 R3, R29, 0x1f, RZ ;  /* 0x0000001f1d037819 */ /* 0x000fe400000006ff */
[----:B------:R-:W-:Y:S02]  /*4ef0*/  LEA R24, R30, UR7, 0x4 ;  /* 0x000000071e187c11 */ /* 0x000fe4000f8e20ff */
[----:B--2---:R-:W2:Y:S02]  /*4f00*/  SYNCS.PHASECHK.TRANS64.TRYWAIT P0, [R0+URZ+0x250], R3 ;  /* 0x00025003000075a7 */ /* 0x004ea400080011ff */
[----:B--2---:R-:W-:Y:S05]  /*4f10*/  @!P0 BRA `(.L_x_99) ;  /* 0x0000004400ec8947 */ /* 0x004fea0003800000 */
.L_x_223:
[----:B------:R-:W-:Y:S01]  /*4f20*/  ISETP.GE.AND P0, PT, R40, 0x1, PT ;  /* 0x000000012800780c */ /* 0x000fe20003f06270 */
[----:B------:R-:W3:Y:S01]  /*4f30*/  LDS.128 R24, [R24+0x2e0] ;  /* 0x0002e00018187984 */ /* 0x000ee20000000c00 */
[----:B--2---:R-:W-:Y:S01]  /*4f40*/  VIADD R0, R0, 0x260 ;  /* 0x0000026000007836 */ /* 0x004fe20000000000 */
[----:B------:R-:W-:Y:S01]  /*4f50*/  @!PT LDS RZ, [RZ] ;  /* 0x00000000fffff984 */ /* 0x000fe20000000800 */
[----:B------:R-:W-:Y:S01]  /*4f60*/  @!PT LDS RZ, [RZ] ;  /* 0x00000000fffff984 */ /* 0x000fe20000000800 */
[----:B------:R-:W-:Y:S01]  /*4f70*/  @!PT LDS RZ, [RZ] ;  /* 0x00000000fffff984 */ /* 0x000fe20000000800 */
[----:B------:R-:W-:Y:S01]  /*4f80*/  @!PT LDS RZ, [RZ] ;  /* 0x00000000fffff984 */ /* 0x000fe20000000800 */
[----:B------:R2:W-:Y:S06]  /*4f90*/  MEMBAR.ALL.CTA ;  /* 0x0000000000007992 */ /* 0x0005ec0000008000 */
[----:B--2---:R-:W2:Y:S01]  /*4fa0*/  FENCE.VIEW.ASYNC.S ;  /* 0x00000000000073c6 */ /* 0x004ea20000000000 */
[----:B------:R-:W-:Y:S04]  /*4fb0*/  PRMT R0, RZ, 0x654, R0 ;  /* 0x00000654ff007816 */ /* 0x000fe80000000000 */
[----:B--2---:R2:W-:Y:S01]  /*4fc0*/  SYNCS.ARRIVE.TRANS64.RED.A1T0 RZ, [R0+URZ], RZ ;  /* 0x000000ff00ff79a7 */ /* 0x0045e200081004ff */
[----:B---3--:R-:W-:Y:S11]  /*4fd0*/  LOP3.LUT P3, RZ, R26, 0x1, RZ, 0xc0, !PT ;  /* 0x000000011aff7812 */ /* 0x008ff6000786c0ff */
[----:B------:R-:W-:Y:S02]  /*4fe0*/  @!UPT UIADD3 URZ, UPT, UPT, URZ, URZ, URZ ;  /* 0x000000fffffff290 */ /* 0x000fe4000fffe0ff */
[----:B------:R-:W-:Y:S02]  /*4ff0*/  @P3 MOV R13, R24 ;  /* 0x00000018000d3202 */ /* 0x000fe40000000f00 */
[----:B------:R-:W-:Y:S01]  /*5000*/  @P3 LOP3.LUT R8, R25, 0xffff, RZ, 0xc0, !PT ;  /* 0x0000ffff19083812 */ /* 0x000fe200078ec0ff */
[----:B--2---:R-:W-:Y:S06]  /*5010*/  @!P0 BRA `(.L_x_100) ;  /* 0x0000000000a48947 */ /* 0x004fec0003800000 */
[----:B-1----:R-:W-:Y:S01]  /*5020*/  IMAD.HI.U32 R35, R22, R7, RZ ;  /* 0x0000000716237227 */ /* 0x002fe200078e00ff */
[----:B------:R-:W-:Y:S02]  /*5030*/  ISETP.NE.AND P0, PT, R6, 0x1, PT ;  /* 0x000000010600780c */ /* 0x000fe40003f05270 */
[----:B------:R-:W-:Y:S01]  /*5040*/  ISETP.NE.AND P2, PT, R40, 0x1, PT ;  /* 0x000000012800780c */ /* 0x000fe20003f45270 */
[----:B----4-:R-:W-:Y:S01]  /*5050*/  IMAD.HI.U32 R34, R19, R16, RZ ;  /* 0x0000001013227227 */ /* 0x010fe200078e00ff */
[----:B------:R-:W-:Y:S02]  /*5060*/  SHF.R.U32.HI R35, RZ, R18, R35 ;  /* 0x00000012ff237219 */ /* 0x000fe40000011623 */
[----:B------:R-:W-:Y:S01]  /*5070*/  ISETP.NE.AND P4, PT, R2, 0x1, PT ;  /* 0x000000010200780c */ /* 0x000fe20003f85270 */
[----:B------:R-:W-:Y:S01]  /*5080*/  IMAD.HI.U32 R36, R13, R16, RZ ;  /* 0x000000100d247227 */ /* 0x000fe200078e00ff */
[----:B------:R-:W-:Y:S02]  /*5090*/  SHF.R.U32.HI R34, RZ, R17, R34 ;  /* 0x00000011ff227219 */ /* 0x000fe40000011622 */
[----:B------:R-:W-:Y:S01]  /*50a0*/  SEL R3, R22, R35, !P0 ;  /* 0x0000002316037207 */ /* 0x000fe20004000000 */
[C---:B------:R-:W-:Y:S01]  /*50b0*/  IMAD.HI.U32 R35, R8.reuse, R7, RZ ;  /* 0x0000000708237227 */ /* 0x040fe200078e00ff */
[----:B------:R-:W-:Y:S02]  /*50c0*/  SEL R11, R19, R34, !P4 ;  /* 0x00000022130b7207 */ /* 0x000fe40006000000 */
[----:B------:R-:W-:Y:S01]  /*50d0*/  SHF.R.U32.HI R36, RZ, R17, R36 ;  /* 0x00000011ff247219 */ /* 0x000fe20000011624 */
[----:B------:R-:W-:Y:S01]  /*50e0*/  IMAD.HI.U32 R38, R3, R4, RZ ;  /* 0x0000000403267227 */ /* 0x000fe200078e00ff */
[----:B------:R-:W-:Y:S03]  /*50f0*/  SHF.R.U32.HI R35, RZ, R18, R35 ;  /* 0x00000012ff237219 */ /* 0x000fe60000011623 */
[----:B------:R-:W-:Y:S01]  /*5100*/  IMAD.HI.U32 R34, R11, R4, RZ ;  /* 0x000000040b227227 */ /* 0x000fe200078e00ff */
[----:B------:R-:W-:Y:S02]  /*5110*/  @P2 SHF.R.U32.HI R3, RZ, R5, R38 ;  /* 0x00000005ff032219 */ /* 0x000fe40000011626 */
[----:B------:R-:W-:Y:S02]  /*5120*/  SEL R9, R8, R35, !P0 ;  /* 0x0000002308097207 */ /* 0x000fe40004000000 */
[----:B------:R-:W-:Y:S01]  /*5130*/  @P2 SHF.R.U32.HI R11, RZ, R5, R34 ;  /* 0x00000005ff0b2219 */ /* 0x000fe20000011622 */
[C---:B------:R-:W-:Y:S01]  /*5140*/  IMAD R10, R40.reuse, R3, RZ ;  /* 0x00000003280a7224 */ /* 0x040fe200078e02ff */
[----:B------:R-:W-:Y:S01]  /*5150*/  SEL R3, R13, R36, !P4 ;  /* 0x000000240d037207 */ /* 0x000fe20006000000 */
[C---:B------:R-:W-:Y:S03]  /*5160*/  IMAD.HI.U32 R14, R9.reuse, R4, RZ ;  /* 0x00000004090e7227 */ /* 0x040fe600078e00ff */
[----:B------:R-:W-:Y:S01]  /*5170*/  ISETP.GE.AND P0, PT, R9, R10, PT ;  /* 0x0000000a0900720c */ /* 0x000fe20003f06270 */
[C---:B------:R-:W-:Y:S01]  /*5180*/  IMAD R12, R40.reuse, R11, RZ ;  /* 0x0000000b280c7224 */ /* 0x040fe200078e02ff */
[-C--:B------:R-:W-:Y:S04]  /*5190*/  SHF.R.U32.HI R14, RZ, R5.reuse, R14 ;  /* 0x00000005ff0e7219 */ /* 0x080fe8000001160e */
[----:B------:R-:W-:Y:S02]  /*51a0*/  ISETP.GE.OR P0, PT, R3, R12, P0 ;  /* 0x0000000c0300720c */ /* 0x000fe40000706670 */
[----:B------:R-:W-:Y:S05]  /*51b0*/  SEL R15, R9, R14, !P2 ;  /* 0x0000000e090f7207 */ /* 0x000fea0005000000 */
[----:B------:R-:W-:Y:S04]  /*51c0*/  IMAD.MOV R14, RZ, RZ, -R15 ;  /* 0x000000ffff0e7224 */ /* 0x000fe800078e0a0f */
[----:B------:R-:W-:Y:S02]  /*51d0*/  IMAD R14, R40, R14, R9 ;  /* 0x0000000e280e7224 */ /* 0x000fe400078e0209 */
[C---:B------:R-:W-:Y:S05]  /*51e0*/  @!P0 IMAD.HI.U32 R10, R3.reuse, R4, RZ ;  /* 0x00000004030a8227 */ /* 0x040fea00078e00ff */
[----:B------:R-:W-:Y:S04]  /*51f0*/  @!P0 SHF.R.U32.HI R10, RZ, R5, R10 ;  /* 0x00000005ff0a8219 */ /* 0x000fe8000001160a */
[----:B------:R-:W-:Y:S01]  /*5200*/  @!P0 SEL R0, R3, R10, !P2 ;  /* 0x0000000a03008207 */ /* 0x000fe20005000000 */
[----:B------:R-:W-:Y:S03]  /*5210*/  IMAD.MOV R10, RZ, RZ, -R3 ;  /* 0x000000ffff0a7224 */ /* 0x000fe600078e0a03 */
[----:B------:R-:W-:Y:S01]  /*5220*/  @!P0 IADD3 R15, PT, PT, R15, -R0, RZ ;  /* 0x800000000f0f8210 */ /* 0x000fe20007ffe0ff */
[----:B------:R-:W-:Y:S01]  /*5230*/  @!P0 IMAD R0, R11, R14, R0 ;  /* 0x0000000e0b008224 */ /* 0x000fe200078e0200 */
[----:B------:R-:W-:Y:S01]  /*5240*/  IADD3 R11, PT, PT, -R9, RZ, RZ ;  /* 0x000000ff090b7210 */ /* 0x000fe20007ffe1ff */
[----:B------:R-:W-:Y:S02]  /*5250*/  IMAD R13, R2, R10, R13 ;  /* 0x0000000a020d7224 */ /* 0x000fe400078e020d */
[----:B------:R-:W-:Y:S02]  /*5260*/  @!P0 IMAD R9, R15, R40, R3 ;  /* 0x000000280f098224 */ /* 0x000fe400078e0203 */
[----:B------:R-:W-:Y:S02]  /*5270*/  @!P0 IMAD.MOV.U32 R3, RZ, RZ, R0 ;  /* 0x000000ffff038224 */ /* 0x000fe400078e0000 */
[----:B------:R-:W-:Y:S02]  /*5280*/  IMAD R8, R6, R11, R8 ;  /* 0x0000000b06087224 */ /* 0x000fe400078e0208 */
[----:B------:R-:W-:Y:S02]  /*5290*/  IMAD R13, R3, R2, R13 ;  /* 0x00000002030d7224 */ /* 0x000fe400078e020d */
[----:B------:R-:W-:Y:S02]  /*52a0*/  IMAD R8, R9, R6, R8 ;  /* 0x0000000609087224 */ /* 0x000fe400078e0208 */
.L_x_100:
[----:B------:R-:W-:Y:S05]  /*52b0*/  BRA.U UP1, `(.L_x_101) ;  /* 0x0000000101107547 */ /* 0x000fea000b800000 */
[----:B------:R-:W-:Y:S04]  /*52c0*/  MOV R0, UR6 ;  /* 0x0000000600007c02 */ /* 0x000fe80008000f00 */
[----:B------:R-:W-:Y:S04]  /*52d0*/  SHF.L.U32 R3, R0, 0x1f, RZ ;  /* 0x0000001f00037819 */ /* 0x000fe800000006ff */
[----:B------:R-:W2:Y:S02]  /*52e0*/  SYNCS.PHASECHK.TRANS64.TRYWAIT P0, [UR7+0x248], R3 ;  /* 0x00024803ff0075a7 */ /* 0x000ea40008001107 */
[----:B--2---:R-:W-:Y:S05]  /*52f0*/  @!P0 BRA `(.L_x_102) ;  /* 0x0000004400088947 */ /* 0x004fea0003800000 */
.L_x_101:
[----:B------:R-:W-:Y:S02]  /*5300*/  R2UR UR19, R21 ;  /* 0x00000000151372ca */ /* 0x000fe400000e0000 */
[----:B------:R-:W-:Y:S02]  /*5310*/  R2UR UR18, R20 ;  /* 0x00000000141272ca */ /* 0x000fe400000e0000 */
[----:B------:R-:W-:Y:S02]  /*5320*/  ISETP.NE.U32.AND P2, PT, RZ, UR4, PT ;  /* 0x00000004ff007c0c */ /* 0x000fe4000bf45070 */
[----:B------:R-:W-:Y:S02]  /*5330*/  SHF.L.U32 R12, R31, 0x1f, RZ ;  /* 0x0000001f1f0c7819 */ /* 0x000fe400000006ff */
[----:B------:R-:W-:Y:S05]  /*5340*/  ISETP.NE.AND.EX P2, PT, RZ, UR5, PT, P2 ;  /* 0x00000005ff007c0c */ /* 0x000fea000bf45320 */
[----:B------:R-:W-:Y:S02]  /*5350*/  USHF.L.U32 UR19, UR19, 0x6, URZ ;  /* 0x0000000613137899 */ /* 0x000fe400080006ff */
[----:B------:R-:W-:Y:S01]  /*5360*/  USHF.L.U32 UR18, UR18, 0x7, URZ ;  /* 0x0000000712127899 */ /* 0x000fe200080006ff */
[----:B------:R-:W-:Y:S11]  /*5370*/  BRA.U !UP3, `(.L_x_103) ;  /* 0x000000010b347547 */ /* 0x000ff6000b800000 */
[----:B------:R-:W-:Y:S01]  /*5380*/  UPLOP3.LUT UP0, UPT, UPT, UPT, UP2, 0x80, 0x8 ;  /* 0x000000000008789c */ /* 0x000fe20003f0f020 */
[----:B--2---:R-:W-:Y:S02]  /*5390*/  HFMA2 R0, -RZ, RZ, 0, 5.9604644775390625e-08 ;  /* 0x00000001ff007431 */ /* 0x004fe400000001ff */
[----:B------:R-:W-:Y:S03]  /*53a0*/  IMAD.MOV.U32 R95, RZ, RZ, 0x1 ;  /* 0x00000001ff5f7424 */ /* 0x000fe600078e00ff */
[----:B------:R-:W-:Y:S05]  /*53b0*/  PLOP3.LUT P0, PT, PT, PT, UP0, 0x80, 0x8 ;  /* 0x000000000008781c */ /* 0x000fea0003f0f008 */
[----:B------:R-:W2:Y:S01]  /*53c0*/  @UP0 LDCU.64 UR10, c[0x0][0x888] ;  /* 0x00011100ff0a07ac */ /* 0x000ea20008000a00 */
[----:B------:R-:W-:Y:S07]  /*53d0*/  @UP0 UIMAD UR8, UR36, UR4, URZ ;  /* 0x00000004240802a4 */ /* 0x000fee000f8e02ff */
[----:B------:R-:W-:Y:S01]  /*53e0*/  @!P0 PRMT R95, R0, 0x7610, R95 ;  /* 0x00007610005f8816 */ /* 0x000fe2000000005f */
[----:B--2---:R-:W-:Y:S03]  /*53f0*/  @UP0 UIMAD.WIDE UR10, UR8, 0x4, UR10 ;  /* 0x00000004080a08a5 */ /* 0x004fe6000f8e020a */
[----:B------:R-:W2:Y:S03]  /*5400*/  @!UP0 LDCU UR8, c[0x0][0x880] ;  /* 0x00011000ff0887ac */ /* 0x000ea60008000800 */
[----:B------:R-:W-:Y:S01]  /*5410*/  IMAD.U32 R10, RZ, RZ, UR10 ;  /* 0x0000000aff0a7e24 */ /* 0x000fe2000f8e00ff */
[----:B------:R-:W-:Y:S05]  /*5420*/  MOV R11, UR11 ;  /* 0x0000000b000b7c02 */ /* 0x000fea0008000f00 */
[----:B-----5:R3:W5:Y:S02]  /*5430*/  @P0 LDG.E R49, desc[UR46][R10.64] ;  /* 0x0000002e0a310981 */ /* 0x020764000c1e1900 */
[----:B--23--:R-:W-:Y:S07]  /*5440*/  @!P0 IMAD.U32 R49, RZ, RZ, UR8 ;  /* 0x00000008ff318e24 */ /* 0x00cfee000f8e00ff */
.L_x_103:
[----:B-----5:R-:W-:Y:S01]  /*5450*/  @!P2 FSETP.EQ.AND P0, PT, R49, RZ, PT ;  /* 0x000000ff3100a20b */ /* 0x020fe20003f02000 */
[----:B------:R-:W-:Y:S01]  /*5460*/  @!UPT UIADD3 URZ, UPT, UPT, URZ, URZ, URZ ;  /* 0x000000fffffff290 */ /* 0x000fe2000fffe0ff */
[----:B------:R-:W-:Y:S11]  /*5470*/  @!P2 BRA `(.L_x_104) ;  /* 0x000000000014a947 */ /* 0x000ff60003800000 */
[----:B------:R-:W-:Y:S02]  /*5480*/  LOP3.LUT P2, RZ, R95, 0xff, RZ, 0xc0, !PT ;  /* 0x000000ff5fff7812 */ /* 0x000fe4000784c0ff */
[----:B------:R-:W-:Y:S04]  /*5490*/  PLOP3.LUT P0, PT, PT, PT, UP0, 0x80, 0x8 ;  /* 0x000000000008781c */ /* 0x000fe80003f0f008 */
[----:B------:R-:W-:Y:S07]  /*54a0*/  PLOP3.LUT P0, PT, P0, PT, PT, 0x8, 0x80 ;  /* 0x000000000080781c */ /* 0x000fee000070e170 */
[----:B------:R-:W-:Y:S11]  /*54b0*/  @P2 FSETP.EQ.AND P0, PT, R49, RZ, PT ;  /* 0x000000ff3100220b */ /* 0x000ff60003f02000 */
[----:B------:R-:W-:Y:S02]  /*54c0*/  @!UPT UIADD3 URZ, UPT, UPT, URZ, URZ, URZ ;  /* 0x000000fffffff290 */ /* 0x000fe4000fffe0ff */
.L_x_104:
[----:B------:R-:W3:Y:S01]  /*54d0*/  SYNCS.PHASECHK.TRANS64.TRYWAIT P2, [UR7+0x230], R12 ;  /* 0x0002300cff0075a7 */ /* 0x000ee20008041107 */
[----:B------:R-:W-:Y:S04]  /*54e0*/  ELECT P4, URZ, PT ;  /* 0x0000000000ff782f */ /* 0x000fe80003880000 */
[----:B------:R-:W-:Y:S11]  /*54f0*/  PLOP3.LUT P4, PT, P0, P4, PT, 0xf2, 0x2f ;  /* 0x00000000002f781c */ /* 0x000ff60000789e72 */
[----:B------:R-:W-:Y:S02]  /*5500*/  @!UPT UIADD3 URZ, UPT, UPT, URZ, URZ, URZ ;  /* 0x000000fffffff290 */ /* 0x000fe4000fffe0ff */
[----:B-1----:R-:W-:Y:S05]  /*5510*/  @!P4 IADD3 R21, P0, PT, R32, 0x580, RZ ;  /* 0x000005802015c810 */ /* 0x002fea0007f1e0ff */
[----:B------:R-:W-:Y:S01]  /*5520*/  @!P4 IMAD.X R20, RZ, RZ, R33, P0 ;  /* 0x000000ffff14c224 */ /* 0x000fe200000e0621 */
[----:B---3--:R-:W-:Y:S07]  /*5530*/  @!P2 BRA `(.L_x_105) ;  /* 0x000000400090a947 */ /* 0x008fee0003800000 */
.L_x_226:
[----:B------:R-:W3:Y:S01]  /*5540*/  LDC.64 R14, c[0x0][0xb10] ;  /* 0x0002c400ff0e7b82 */ /* 0x000ee20000000a00 */
[----:B------:R-:W-:Y:S01]  /*5550*/  @!P4 R2UR UR8, R20 ;  /* 0x000000001408c2ca */ /* 0x000fe200000e0000 */
[----:B------:R-:W-:Y:S01]  /*5560*/  VOTEU.ALL UP1, P4 ;  /* 0x0000000000ff7886 */ /* 0x000fe20002020000 */
[----:B------:R-:W-:Y:S01]  /*5570*/  @!P4 R2UR UR9, R21 ;  /* 0x000000001509c2ca */ /* 0x000fe200000e0000 */
[----:B------:R-:W-:Y:S01]  /*5580*/  UMOV UR10, 0x0 ;  /* 0x00000000000a7882 */ /* 0x000fe20000000000 */
[----:B------:R-:W-:Y:S03]  /*5590*/  UMOV UR11, 0x10000000 ;  /* 0x10000000000b7882 */ /* 0x000fe60000000000 */
[----:B------:R-:W5:Y:S01]  /*55a0*/  LDC.64 R10, c[0x0][0xb18] ;  /* 0x0002c600ff0a7b82 */ /* 0x000f620000000a00 */
[----:B------:R-:W-:Y:S01]  /*55b0*/  @!UP1 UIADD3 UR16, UPT, UPT, UR7, 0x400, URZ ;  /* 0x0000040007109890 */ /* 0x000fe2000fffe0ff */
[----:B------:R-:W-:Y:S01]  /*55c0*/  @P3 SHF.R.U32.HI R28, RZ, 0x10, R25 ;  /* 0x00000010ff1c3819 */ /* 0x000fe20000011619 */
[----:B------:R-:W-:Y:S01]  /*55d0*/  VOTEU.ALL UP1, P4 ;  /* 0x0000000000ff7886 */ /* 0x000fe20002020000 */
[----:B------:R-:W-:Y:S01]  /*55e0*/  UMOV UR20, UR36 ;  /* 0x0000002400147c82 */ /* 0x000fe20008000000 */
[----:B------:R-:W-:Y:S03]  /*55f0*/  VIADD R30, R30, 0x1 ;  /* 0x000000011e1e7836 */ /* 0x000fe60000000000 */
[----:B--2---:R-:W2:Y:S01]  /*5600*/  @!P1 LDC R0, c[0x0][0xb20] ;  /* 0x0002c800ff009b82 */ /* 0x004ea20000000800 */
[----:B------:R-:W-:Y:S01]  /*5610*/  IMAD.U32 R21, RZ, RZ, UR8 ;  /* 0x00000008ff157e24 */ /* 0x000fe2000f8e00ff */
[----:B------:R-:W-:Y:S06]  /*5620*/  UPRMT UR8, UR37, 0x654, UR17 ;  /* 0x0000065425087896 */ /* 0x000fec0008000011 */
[----:B-1----:R-:W1:Y:S01]  /*5630*/  @!P1 LDC R3, c[0x0][0xb0c] ;  /* 0x0002c300ff039b82 */ /* 0x002e620000000800 */
[----:B------:R-:W-:Y:S01]  /*5640*/  IMAD.U32 R20, RZ, RZ, UR9 ;  /* 0x00000009ff147e24 */ /* 0x000fe2000f8e00ff */
[----:B------:R-:W-:Y:S04]  /*5650*/  @!P4 R2UR UR15, R21 ;  /* 0x00000000150fc2ca */ /* 0x000fe800000e0000 */
[----:B------:R-:W-:Y:S01]  /*5660*/  @!P4 R2UR UR14, R20 ;  /* 0x00000000140ec2ca */ /* 0x000fe200000e0000 */
[----:B------:R-:W-:Y:S11]  /*5670*/  @!P4 IMAD.MOV.U32 R20, RZ, RZ, 0x1000 ;  /* 0x00001000ff14c424 */ /* 0x000ff600078e00ff */
[----:B------:R-:W-:Y:S01]  /*5680*/  @!UPT UIADD3 URZ, UPT, UPT, URZ, URZ, URZ ;  /* 0x000000fffffff290 */ /* 0x000fe2000fffe0ff */
[----:B------:R1:W-:Y:S01]  /*5690*/  @!UP1 UTMALDG.3D [UR16], [UR14], desc[UR10] ;  /* 0x00000a100e0095b4 */ /* 0x0003e20008011000 */
[----:B------:R1:W-:Y:S02]  /*56a0*/  @!P4 SYNCS.ARRIVE.TRANS64.RED.A0TR RZ, [UR7+0x220], R20 ;  /* 0x00022014ffffc9a7 */ /* 0x0003e40008300407 */
[----:B-1----:R-:W-:Y:S01]  /*56b0*/  @!P1 ISETP.NE.AND P2, PT, R3, 0x1, PT ;  /* 0x000000010300980c */ /* 0x002fe20003f45270 */
[C---:B---3--:R-:W-:Y:S01]  /*56c0*/  @!P1 IMAD.HI.U32 R14, R13.reuse, R14, RZ ;  /* 0x0000000e0d0e9227 */ /* 0x048fe200078e00ff */
[----:B-----5:R-:W-:Y:S03]  /*56d0*/  @!P1 ISETP.NE.AND P0, PT, R10, 0x1, PT ;  /* 0x000000010a00980c */ /* 0x020fe60003f05270 */
[C---:B------:R-:W-:Y:S01]  /*56e0*/  @!P1 IMAD.HI.U32 R11, R8.reuse, R11, RZ ;  /* 0x0000000b080b9227 */ /* 0x040fe200078e00ff */
[----:B------:R-:W-:Y:S04]  /*56f0*/  @!P1 SHF.R.U32.HI R14, RZ, R15, R14 ;  /* 0x0000000fff0e9219 */ /* 0x000fe8000001160e */
[----:B--2---:R-:W-:Y:S01]  /*5700*/  @!P1 SHF.R.U32.HI R9, RZ, R0, R11 ;  /* 0x00000000ff099219 */ /* 0x004fe2000001160b */
[----:B------:R-:W-:Y:S01]  /*5710*/  SYNCS.ARRIVE.TRANS64.RED.A1T0 RZ, [UR8], RZ ;  /* 0x000000ffffff79a7 */ /* 0x000fe20008100408 */
[----:B------:R-:W-:Y:S02]  /*5720*/  @!P1 SEL R14, R13, R14, !P2 ;  /* 0x0000000e0d0e9207 */ /* 0x000fe40005000000 */
[----:B------:R-:W-:Y:S01]  /*5730*/  @!P1 SEL R9, R8, R9, !P0 ;  /* 0x0000000908099207 */ /* 0x000fe20004000000 */
[----:B------:R-:W1:Y:S04]  /*5740*/  SYNCS.PHASECHK.TRANS64.TRYWAIT P5, [UR7+0x238], R12 ;  /* 0x0002380cff0075a7 */ /* 0x000e6800080a1107 */
[----:B------:R-:W-:Y:S02]  /*5750*/  @!P1 IMAD.IADD R0, R9, 0x1, -R14 ;  /* 0x0000000109009824 */ /* 0x000fe400078e0a0e */
[----:B------:R-:W-:Y:S02]  /*5760*/  @!P1 IMAD.IADD R9, R14, 0x1, -R9 ;  /* 0x000000010e099824 */ /* 0x000fe400078e0a09 */
[----:B------:R-:W-:Y:S02]  /*5770*/  @!P1 IMAD R13, R0, R3, R13 ;  /* 0x00000003000d9224 */ /* 0x000fe400078e020d */
[----:B------:R-:W-:Y:S01]  /*5780*/  @!P1 IMAD R8, R9, R10, R8 ;  /* 0x0000000a09089224 */ /* 0x000fe200078e0208 */
[----:B-1----:R-:W-:Y:S06]  /*5790*/  @!P5 BRA `(.L_x_106) ;  /* 0x000000400010d947 */ /* 0x002fec0003800000 */
.L_x_228:
[----:B-1----:R-:W-:Y:S01]  /*57a0*/  @!P4 IADD3 R3, P0, PT, R32, 0x580, RZ ;  /* 0x000005802003c810 */ /* 0x002fe20007f1e0ff */
[----:B------:R-:W-:Y:S01]  /*57b0*/  VOTEU.ALL UP1, P4 ;  /* 0x0000000000ff7886 */ /* 0x000fe20002020000 */
[----:B------:R-:W-:Y:S01]  /*57c0*/  UMOV UR20, 0x0 ;  /* 0x0000000000147882 */ /* 0x000fe20000000000 */
[----:B------:R-:W-:Y:S01]  /*57d0*/  UMOV UR21, 0x10000000 ;  /* 0x1000000000157882 */ /* 0x000fe20000000000 */
[----:B------:R-:W-:Y:S01]  /*57e0*/  @!P4 R2UR UR9, R3 ;  /* 0x000000000309c2ca */ /* 0x000fe200000e0000 */
[----:B------:R-:W-:Y:S01]  /*57f0*/  @!P4 IMAD.X R0, RZ, RZ, R33, P0 ;  /* 0x000000ffff00c224 */ /* 0x000fe200000e0621 */
[----:B------:R-:W-:Y:S01]  /*5800*/  @!UP1 UIADD3 UR10, UPT, UPT, UR18, 0x40, URZ ;  /* 0x00000040120a9890 */ /* 0x000fe2000fffe0ff */
[----:B------:R-:W-:Y:S01]  /*5810*/  ISETP.NE.AND P0, PT, R30, 0x2, PT ;  /* 0x000000021e00780c */ /* 0x000fe20003f05270 */
[----:B------:R-:W-:Y:S01]  /*5820*/  UMOV UR11, UR19 ;  /* 0x00000013000b7c82 */ /* 0x000fe20008000000 */
[----:B------:R-:W-:Y:S01]  /*5830*/  UMOV UR12, UR36 ;  /* 0x00000024000c7c82 */ /* 0x000fe20008000000 */
[----:B------:R-:W-:Y:S01]  /*5840*/  @!P4 R2UR UR8, R0 ;  /* 0x000000000008c2ca */ /* 0x000fe200000e0000 */
[----:B------:R-:W-:Y:S01]  /*5850*/  IMAD.IADD R20, R8, 0x1, R94 ;  /* 0x0000000108147824 */ /* 0x000fe200078e025e */
[----:B------:R-:W-:Y:S01]  /*5860*/  @P3 R2UR UR36, R28 ;  /* 0x000000001c2432ca */ /* 0x000fe200000e0000 */
[----:B------:R-:W-:Y:S01]  /*5870*/  IMAD.IADD R21, R13, 0x1, R96 ;  /* 0x000000010d157824 */ /* 0x000fe200078e0260 */
[----:B------:R-:W-:Y:S02]  /*5880*/  SEL R0, RZ, 0x1, P0 ;  /* 0x00000001ff007807 */ /* 0x000fe40000000000 */
[----:B------:R-:W-:Y:S01]  /*5890*/  LOP3.LUT R31, R31, 0x1, RZ, 0x3c, !PT ;  /* 0x000000011f1f7812 */ /* 0x000fe200078e3cff */
[----:B------:R-:W-:Y:S01]  /*58a0*/  IMAD.U32 R10, RZ, RZ, UR9 ;  /* 0x00000009ff0a7e24 */ /* 0x000fe2000f8e00ff */
[----:B------:R-:W-:Y:S01]  /*58b0*/  @!UP1 UIADD3 UR9, UPT, UPT, UR7, 0x228, URZ ;  /* 0x0000022807099890 */ /* 0x000fe2000fffe0ff */
[----:B------:R-:W-:Y:S02]  /*58c0*/  LOP3.LUT R29, R29, R0, RZ, 0x3c, !PT ;  /* 0x000000001d1d7212 */ /* 0x000fe400078e3cff */
[----:B------:R-:W-:Y:S02]  /*58d0*/  SEL R30, R30, RZ, P0 ;  /* 0x000000ff1e1e7207 */ /* 0x000fe40000000000 */
[----:B------:R-:W-:Y:S01]  /*58e0*/  IMAD.U32 R11, RZ, RZ, UR8 ;  /* 0x00000008ff0b7e24 */ /* 0x000fe2000f8e00ff */
[----:B------:R-:W-:Y:S01]  /*58f0*/  @!P4 R2UR UR14, R10 ;  /* 0x000000000a0ec2ca */ /* 0x000fe200000e0000 */
[----:B------:R-:W-:Y:S01]  /*5900*/  @!UP1 UIADD3 UR8, UPT, UPT, UR7, 0x1400, URZ ;  /* 0x0000140007089890 */ /* 0x000fe2000fffe0ff */
[----:B------:R-:W-:Y:S02]  /*5910*/  VOTEU.ALL UP1, P4 ;  /* 0x0000000000ff7886 */ /* 0x000fe40002020000 */
[----:B------:R-:W-:Y:S11]  /*5920*/  @!P4 R2UR UR15, R11 ;  /* 0x000000000b0fc2ca */ /* 0x000ff600000e0000 */
[----:B------:R-:W-:Y:S02]  /*5930*/  @!UPT UIADD3 URZ, UPT, UPT, URZ, URZ, URZ ;  /* 0x000000fffffff290 */ /* 0x000fe4000fffe0ff */
[----:B------:R2:W-:Y:S01]  /*5940*/  @!UP1 UTMALDG.3D [UR8], [UR14], desc[UR20] ;  /* 0x000014080e0095b4 */ /* 0x0005e20008011000 */
[----:B------:R2:W-:Y:S01]  /*5950*/  @!P4 SYNCS.ARRIVE.TRANS64.RED.A0TR RZ, [UR7+0x228], R23 ;  /* 0x00022817ffffc9a7 */ /* 0x0005e20008300407 */
[----:B------:R-:W-:Y:S01]  /*5960*/  UPLOP3.LUT UP1, UPT, UPT, UPT, UPT, 0x80, 0x8 ;  /* 0x000000000008789c */ /* 0x000fe20003f2f070 */
[----:B------:R-:W-:Y:S01]  /*5970*/  SYNCS.ARRIVE.TRANS64.RED.A1T0 RZ, [UR13], RZ ;  /* 0x000000ffffff79a7 */ /* 0x000fe2000810040d */
[----:B------:R-:W-:Y:S09]  /*5980*/  @P3 BRA `(.L_x_107) ;  /* 0xfffffff400503947 */ /* 0x000ff2000383ffff */
[----:B------:R-:W-:-:S04]  /*5990*/  SHF.L.U32 R3, R31, 0x1f, RZ ;  /* 0x0000001f1f037819 */ /* 0x000fc800000006ff */
[----:B------:R-:W1:Y:S02]  /*59a0*/  SYNCS.PHASECHK.TRANS64.TRYWAIT P0, [UR7+0x230], R3 ;  /* 0x00023003ff0075a7 */ /* 0x000e640008001107 */
[----:B-1----:R-:W-:Y:S05]  /*59b0*/  @!P0 BRA `(.L_x_108) ;  /* 0x0000003c00a08947 */ /* 0x002fea0003800000 */
.L_x_230:
[----:B-1----:R-:W-:-:S07]  /*59c0*/  MOV R0, UR7 ;  /* 0x0000000700007c02 */ /* 0x002fce0008000f00 */
.L_x_109:
[----:B-1----:R-:W-:-:S04]  /*59d0*/  SHF.L.U32 R3, R31, 0x1f, RZ ;  /* 0x0000001f1f037819 */ /* 0x002fc800000006ff */
[----:B------:R1:W3:Y:S03]  /*59e0*/  SYNCS.PHASECHK.TRANS64.TRYWAIT P0, [R0+URZ+0x238], R3 ;  /* 0x00023803000075a7 */ /* 0x0002e600080011ff */
[----:B---3--:R-:W-:Y:S05]  /*59f0*/  @!P0 NANOSLEEP.SYNCS 0x989680 ;  /* 0x009896800000895d */ /* 0x008fea0003900000 */
[----:B------:R-:W3:Y:S02]  /*5a00*/  @!P0 SYNCS.PHASECHK.TRANS64 P0, [R0+URZ+0x238], R3 ;  /* 0x00023803000085a7 */ /* 0x000ee400080010ff */
[----:B--23--:R-:W-:Y:S05]  /*5a10*/  @P0 EXIT ;  /* 0x000000000000094d */ /* 0x00cfea0003800000 */
[----:B------:R-:W-:Y:S05]  /*5a20*/  BRA `(.L_x_109) ;  /* 0xfffffffc00e87947 */ /* 0x000fea000383ffff */
.L_x_98:
[----:B------:R-:W-:-:S06]  /*5a30*/  UISETP.GE.AND UP1, UPT, UR8, 0x4, UPT ;  /* 0x000000040800788c */ /* 0x000fcc000bf26270 */
[----:B------:R-:W-:-:S13]  /*5a40*/  PLOP3.LUT P0, PT, PT, PT, UP1, 0x80, 0x8 ;  /* 0x000000000008781c */ /* 0x000fda0003f0f018 */
[----:B------:R-:W-:Y:S05]  /*5a50*/  @!P0 EXIT ;  /* 0x000000000000894d */ /* 0x000fea0003800000 */
[----:B------:R-:W-:Y:S01]  /*5a60*/  BAR.SYNC.DEFER_BLOCKING 0x6, 0xa0 ;  /* 0x0182800000007b1d */ /* 0x000fe20000010000 */
[C---:B------:R-:W-:Y:S01]  /*5a70*/  IMAD.SHL.U32 R7, R108.reuse, 0x40, RZ ;  /* 0x000000406c077824 */ /* 0x040fe200078e00ff */
[C---:B------:R-:W-:Y:S01]  /*5a80*/  LOP3.LUT R110, R108.reuse, 0x60, RZ, 0xc0, !PT ;  /* 0x000000606c6e7812 */ /* 0x040fe200078ec0ff */
[C---:B------:R-:W-:Y:S01]  /*5a90*/  IMAD.SHL.U32 R100, R108.reuse, 0x20, RZ ;  /* 0x000000206c647824 */ /* 0x040fe200078e00ff */
[----:B------:R-:W-:Y:S01]  /*5aa0*/  CS2R R106, SRZ ;  /* 0x00000000006a7805 */ /* 0x000fe2000001ff00 */
[C---:B------:R-:W-:Y:S01]  /*5ab0*/  IMAD.SHL.U32 R0, R108.reuse, 0x2, RZ ;  /* 0x000000026c007824 */ /* 0x040fe200078e00ff */
[----:B------:R-:W-:Y:S02]  /*5ac0*/  UMOV UR49, 0x400 ;  /* 0x0000040000317882 */ /* 0x000fe40000000000 */
[----:B------:R-:W1:Y:S01]  /*5ad0*/  LDC R99, c[0x0][0x370] ;  /* 0x0000dc00ff637b82 */ /* 0x000e620000000800 */
[----:B------:R-:W-:Y:S01]  /*5ae0*/  ULEA UR49, UR37, UR49, 0x18 ;  /* 0x0000003125317291 */ /* 0x000fe2000f8ec0ff */
[----:B------:R-:W-:Y:S01]  /*5af0*/  LOP3.LUT R5, R7, 0x180, RZ, 0xc0, !PT ;  /* 0x0000018007057812 */ /* 0x000fe200078ec0ff */
[----:B------:R-:W-:Y:S01]  /*5b00*/  IMAD.U32 R46, R108, 0x10000, RZ ;  /* 0x000100006c2e7824 */ /* 0x000fe200078e00ff */
[----:B------:R-:W-:Y:S01]  /*5b10*/  LOP3.LUT R100, R100, 0xc00, RZ, 0xc0, !PT ;  /* 0x00000c0064647812 */ /* 0x000fe200078ec0ff */
[----:B------:R-:W-:Y:S01]  /*5b20*/  UIADD3 UR4, UPT, UPT, UR49, 0x2400, URZ ;  /* 0x0000240031047890 */ /* 0x000fe2000fffe0ff */
[----:B------:R-:W-:Y:S01]  /*5b30*/  LOP3.LUT R0, R5, 0x20, R0, 0xf8, !PT ;  /* 0x0000002005007812 */ /* 0x000fe200078ef800 */
[----:B------:R-:W-:Y:S01]  /*5b40*/  IMAD.SHL.U32 R5, R108, 0x8, RZ ;  /* 0x000000086c057824 */ /* 0x000fe200078e00ff */
[----:B------:R-:W2:Y:S01]  /*5b50*/  LDC R42, c[0x0][0xb0c] ;  /* 0x0002c300ff2a7b82 */ /* 0x000ea20000000800 */
[----:B------:R-:W-:Y:S01]  /*5b60*/  LOP3.LUT R100, R100, 0x40, R7, 0xf8, !PT ;  /* 0x0000004064647812 */ /* 0x000fe200078ef807 */
[----:B------:R-:W-:Y:S01]  /*5b70*/  IMAD.MOV.U32 R44, RZ, RZ, RZ ;  /* 0x000000ffff2c7224 */ /* 0x000fe200078e00ff */
[----:B------:R-:W-:Y:S01]  /*5b80*/  LOP3.LUT R46, R46, 0x600000, RZ, 0xc0, !PT ;  /* 0x006000002e2e7812 */ /* 0x000fe200078ec0ff */
[----:B------:R-:W-:Y:S01]  /*5b90*/  IMAD.MOV.U32 R112, RZ, RZ, RZ ;  /* 0x000000ffff707224 */ /* 0x000fe200078e00ff */
[----:B------:R-:W-:-:S02]  /*5ba0*/  LOP3.LUT R108, R108, 0x2, RZ, 0xc0, !PT ;  /* 0x000000026c6c7812 */ /* 0x000fc400078ec0ff */
[----:B------:R-:W-:Y:S02]  /*5bb0*/  CS2R R104, SRZ ;  /* 0x0000000000687805 */ /* 0x000fe4000001ff00 */
[----:B------:R-:W-:Y:S01]  /*5bc0*/  LOP3.LUT R5, R0, 0x30, R5, 0x78, !PT ;  /* 0x0000003000057812 */ /* 0x000fe200078e7805 */
[----:B------:R-:W4:Y:S01]  /*5bd0*/  LDC R97, c[0x0][0xb20] ;  /* 0x0002c800ff617b82 */ /* 0x000f220000000800 */
[----:B------:R-:W3:Y:S01]  /*5be0*/  LDS R3, [UR49+0x300] ;  /* 0x00030031ff037984 */ /* 0x000ee20008000800 */
[----:B------:R-:W-:Y:S01]  /*5bf0*/  LOP3.LUT R100, R100, 0x200, R7, 0xf8, !PT ;  /* 0x0000020064647812 */ /* 0x000fe200078ef807 */
[----:B------:R-:W-:Y:S01]  /*5c00*/  IMAD.MOV R102, RZ, RZ, -R108 ;  /* 0x000000ffff667224 */ /* 0x000fe200078e0a6c */
[----:B------:R-:W1:Y:S01]  /*5c10*/  LDCU.64 UR52, c[0x0][0x348] ;  /* 0x00006900ff3477ac */ /* 0x000e620008000a00 */
[----:B------:R-:W-:Y:S01]  /*5c20*/  IMAD.U32 R109, RZ, RZ, UR4 ;  /* 0x00000004ff6d7e24 */ /* 0x000fe2000f8e00ff */
[----:B------:R-:W-:Y:S02]  /*5c30*/  LOP3.LUT R100, R100, R5, RZ, 0xfc, !PT ;  /* 0x0000000564647212 */ /* 0x000fe400078efcff */
[----:B------:R-:W1:Y:S01]  /*5c40*/  LDC R41, c[0x0][0xb30] ;  /* 0x0002cc00ff297b82 */ /* 0x000e620000000800 */
[----:B------:R-:W1:Y:S01]  /*5c50*/  LDCU.64 UR38, c[0x0][0x888] ;  /* 0x00011100ff2677ac */ /* 0x000e620008000a00 */
[----:B------:R-:W1:Y:S06]  /*5c60*/  LDCU.64 UR44, c[0x0][0x890] ;  /* 0x00011200ff2c77ac */ /* 0x000e6c0008000a00 */
[----:B------:R-:W1:Y:S01]  /*5c70*/  LDC.64 R92, c[0x0][0xb10] ;  /* 0x0002c400ff5c7b82 */ /* 0x000e620000000a00 */
[----:B------:R-:W-:-:S07]  /*5c80*/  UIADD3 UR48, UPT, UPT, UR49, 0x400, URZ ;  /* 0x0000040031307890 */ /* 0x000fce000fffe0ff */
[----:B------:R-:W1:Y:S08]  /*5c90*/  LDC.64 R38, c[0x0][0xb18] ;  /* 0x0002c600ff267b82 */ /* 0x000e700000000a00 */
[----:B------:R-:W1:Y:S08]  /*5ca0*/  LDC.64 R36, c[0x0][0xb28] ;  /* 0x0002ca00ff247b82 */ /* 0x000e700000000a00 */
[----:B------:R-:W1:Y:S01]  /*5cb0*/  LDC.64 R90, c[0x0][0x8b0] ;  /* 0x00022c00ff5a7b82 */ /* 0x000e620000000a00 */
[----:B---3--:R-:W-:-:S07]  /*5cc0*/  IMAD.IADD R46, R3, 0x1, R46 ;  /* 0x00000001032e7824 */ /* 0x008fce00078e022e */
[----:B------:R-:W3:Y:S08]  /*5cd0*/  LDC.64 R88, c[0x0][0x8a8] ;  /* 0x00022a00ff587b82 */ /* 0x000ef00000000a00 */
[----:B--2-4-:R-:W1:Y:S02]  /*5ce0*/  LDC R98, c[0x0][0x374] ;  /* 0x0000dd00ff627b82 */ /* 0x014e640000000800 */
.L_x_135:
[----:B------:R-:W-:Y:S02]  /*5cf0*/  LEA R0, R112, UR49, 0x3 ;  /* 0x0000003170007c11 */ /* 0x000fe4000f8e18ff */
[----:B------:R-:W-:Y:S02]  /*5d00*/  SHF.L.U32 R3, R106, 0x1f, RZ ;  /* 0x0000001f6a037819 */ /* 0x000fe400000006ff */
[----:B------:R-:W-:Y:S02]  /*5d10*/  LEA R16, R112, UR49, 0x4 ;  /* 0x0000003170107c11 */ /* 0x000fe4000f8e20ff */
[----:B------:R-:W2:Y:S02]  /*5d20*/  SYNCS.PHASECHK.TRANS64.TRYWAIT P0, [R0+URZ+0x250], R3 ;  /* 0x00025003000075a7 */ /* 0x000ea400080011ff */
[----:B-12---:R-:W-:Y:S05]  /*5d30*/  @!P0 BRA `(.L_x_110) ;  /* 0x0000003800d88947 */ /* 0x006fea0003800000 */
.L_x_231:
[----:B------:R-:W4:Y:S01]  /*5d40*/  LDC.64 R12, c[0x0][0xb10] ;  /* 0x0002c400ff0c7b82 */ /* 0x000f220000000a00 */
[----:B------:R-:W3:Y:S01]  /*5d50*/  LDS.128 R16, [R16+0x2e0] ;  /* 0x0002e00010107984 */ /* 0x000ee20000000c00 */
[----:B-1----:R-:W-:Y:S01]  /*5d60*/  ISETP.NE.AND P1, PT, R41, 0x1, PT ;  /* 0x000000012900780c */ /* 0x002fe20003f25270 */
[----:B--2---:R-:W-:Y:S01]  /*5d70*/  VIADD R0, R0, 0x260 ;  /* 0x0000026000007836 */ /* 0x004fe20000000000 */
[----:B------:R-:W-:Y:S04]  /*5d80*/  ISETP.GE.AND P0, PT, R40, 0x1, PT ;  /* 0x000000012800780c */ /* 0x000fe80003f06270 */
[----:B------:R-:W1:Y:S01]  /*5d90*/  LDC.64 R10, c[0x0][0xb18] ;  /* 0x0002c600ff0a7b82 */ /* 0x000e620000000a00 */
[----:B------:R-:W-:Y:S01]  /*5da0*/  PRMT R0, RZ, 0x654, R0 ;  /* 0x00000654ff007816 */ /* 0x000fe20000000000 */
[----:B------:R-:W-:Y:S01]  /*5db0*/  @!PT LDS RZ, [RZ] ;  /* 0x00000000fffff984 */ /* 0x000fe20000000800 */
[----:B------:R-:W-:Y:S01]  /*5dc0*/  @!PT LDS RZ, [RZ] ;  /* 0x00000000fffff984 */ /* 0x000fe20000000800 */
[----:B------:R-:W-:Y:S01]  /*5dd0*/  @!PT LDS RZ, [RZ] ;  /* 0x00000000fffff984 */ /* 0x000fe20000000800 */
[----:B------:R-:W-:Y:S01]  /*5de0*/  @!PT LDS RZ, [RZ] ;  /* 0x00000000fffff984 */ /* 0x000fe20000000800 */
[----:B------:R2:W-:Y:S06]  /*5df0*/  MEMBAR.ALL.CTA ;  /* 0x0000000000007992 */ /* 0x0005ec0000008000 */
[----:B--2---:R-:W2:Y:S01]  /*5e00*/  FENCE.VIEW.ASYNC.S ;  /* 0x00000000000073c6 */ /* 0x004ea20000000000 */
[----:B------:R-:W1:Y:S08]  /*5e10*/  @!P1 LDC R14, c[0x0][0xb20] ;  /* 0x0002c800ff0e9b82 */ /* 0x000e700000000800 */
[----:B------:R-:W1:Y:S01]  /*5e20*/  @!P1 LDC R9, c[0x0][0xb0c] ;  /* 0x0002c300ff099b82 */ /* 0x000e620000000800 */
[----:B--2---:R2:W-:Y:S01]  /*5e30*/  SYNCS.ARRIVE.TRANS64.RED.A1T0 RZ, [R0+URZ], RZ ;  /* 0x000000ff00ff79a7 */ /* 0x0045e200081004ff */
[----:B---3--:R-:W-:Y:S04]  /*5e40*/  LOP3.LUT P4, RZ, R18, 0x1, RZ, 0xc0, !PT ;  /* 0x0000000112ff7812 */ /* 0x008fe8000788c0ff */
[----:B------:R-:W-:Y:S09]  /*5e50*/  P2R R111, PR, RZ, 0x10 ;  /* 0x00000010ff6f7803 */ /* 0x000ff20000000000 */
[----:B------:R-:W-:Y:S02]  /*5e60*/  @P4 MOV R45, R16 ;  /* 0x00000010002d4202 */ /* 0x000fe40000000f00 */
[----:B------:R-:W-:Y:S01]  /*5e70*/  @P4 LOP3.LUT R43, R17, 0xffff, RZ, 0xc0, !PT ;  /* 0x0000ffff112b4812 */ /* 0x000fe200078ec0ff */
[----:B--2-4-:R-:W-:Y:S06]  /*5e80*/  @!P0 BRA `(.L_x_111) ;  /* 0x0000000000a48947 */ /* 0x014fec0003800000 */
[----:B------:R-:W-:Y:S01]  /*5e90*/  IMAD.HI.U32 R24, R98, R39, RZ ;  /* 0x0000002762187227 */ /* 0x000fe200078e00ff */
[----:B------:R-:W-:Y:S02]  /*5ea0*/  ISETP.NE.AND P0, PT, R38, 0x1, PT ;  /* 0x000000012600780c */ /* 0x000fe40003f05270 */
[----:B------:R-:W-:Y:S01]  /*5eb0*/  ISETP.NE.AND P2, PT, R40, 0x1, PT ;  /* 0x000000012800780c */ /* 0x000fe20003f45270 */
[-C--:B------:R-:W-:Y:S01]  /*5ec0*/  IMAD.HI.U32 R22, R99, R92.reuse, RZ ;  /* 0x0000005c63167227 */ /* 0x080fe200078e00ff */
[----:B------:R-:W-:Y:S02]  /*5ed0*/  SHF.R.U32.HI R23, RZ, R97, R24 ;  /* 0x00000061ff177219 */ /* 0x000fe40000011618 */
[----:B------:R-:W-:Y:S01]  /*5ee0*/  ISETP.NE.AND P3, PT, R42, 0x1, PT ;  /* 0x000000012a00780c */ /* 0x000fe20003f65270 */
[----:B------:R-:W-:Y:S01]  /*5ef0*/  IMAD.HI.U32 R28, R43, R39, RZ ;  /* 0x000000272b1c7227 */ /* 0x000fe200078e00ff */
[----:B------:R-:W-:Y:S02]  /*5f00*/  SHF.R.U32.HI R22, RZ, R93, R22 ;  /* 0x0000005dff167219 */ /* 0x000fe40000011616 */
[----:B------:R-:W-:Y:S01]  /*5f10*/  SEL R3, R98, R23, !P0 ;  /* 0x0000001762037207 */ /* 0x000fe20004000000 */
[----:B------:R-:W-:Y:S01]  /*5f20*/  IMAD.HI.U32 R26, R45, R92, RZ ;  /* 0x0000005c2d1a7227 */ /* 0x000fe200078e00ff */
[----:B------:R-:W-:Y:S03]  /*5f30*/  SEL R7, R99, R22, !P3 ;  /* 0x0000001663077207 */ /* 0x000fe60005800000 */
[-C--:B------:R-:W-:Y:S01]  /*5f40*/  IMAD.HI.U32 R22, R3, R36.reuse, RZ ;  /* 0x0000002403167227 */ /* 0x080fe200078e00ff */
[----:B------:R-:W-:Y:S03]  /*5f50*/  SHF.R.U32.HI R26, RZ, R93, R26 ;  /* 0x0000005dff1a7219 */ /* 0x000fe6000001161a */
[----:B------:R-:W-:Y:S01]  /*5f60*/  IMAD.HI.U32 R24, R7, R36, RZ ;  /* 0x0000002407187227 */ /* 0x000fe200078e00ff */
[----:B------:R-:W-:Y:S02]  /*5f70*/  @P2 SHF.R.U32.HI R3, RZ, R37, R22 ;  /* 0x00000025ff032219 */ /* 0x000fe40000011616 */
[----:B------:R-:W-:Y:S02]  /*5f80*/  SHF.R.U32.HI R22, RZ, R97, R28 ;  /* 0x00000061ff167219 */ /* 0x000fe4000001161c */
[----:B------:R-:W-:Y:S01]  /*5f90*/  @P2 SHF.R.U32.HI R7, RZ, R37, R24 ;  /* 0x00000025ff072219 */ /* 0x000fe20000011618 */
[C---:B------:R-:W-:Y:S01]  /*5fa0*/  IMAD R2, R40.reuse, R3, RZ ;  /* 0x0000000328027224 */ /* 0x040fe200078e02ff */
[----:B------:R-:W-:Y:S02]  /*5fb0*/  SEL R5, R43, R22, !P0 ;  /* 0x000000162b057207 */ /* 0x000fe40004000000 */
[----:B------:R-:W-:Y:S01]  /*5fc0*/  SEL R3, R45, R26, !P3 ;  /* 0x0000001a2d037207 */ /* 0x000fe20005800000 */
[----:B------:R-:W-:Y:S01]  /*5fd0*/  IMAD R4, R40, R7, RZ ;  /* 0x0000000728047224 */ /* 0x000fe200078e02ff */
[C---:B------:R-:W-:Y:S01]  /*5fe0*/  ISETP.GE.AND P0, PT, R5.reuse, R2, PT ;  /* 0x000000020500720c */ /* 0x040fe20003f06270 */
[----:B------:R-:W-:Y:S03]  /*5ff0*/  IMAD.HI.U32 R6, R5, R36, RZ ;  /* 0x0000002405067227 */ /* 0x000fe600078e00ff */
[----:B------:R-:W-:Y:S01]  /*6000*/  ISETP.GE.OR P0, PT, R3, R4, P0 ;  /* 0x000000040300720c */ /* 0x000fe20000706670 */
[----:B------:R-:W-:Y:S01]  /*6010*/  IMAD.MOV R4, RZ, RZ, -R3 ;  /* 0x000000ffff047224 */ /* 0x000fe200078e0a03 */
[-C--:B------:R-:W-:Y:S03]  /*6020*/  SHF.R.U32.HI R6, RZ, R37.reuse, R6 ;  /* 0x00000025ff067219 */ /* 0x080fe60000011606 */
[----:B------:R-:W-:Y:S01]  /*6030*/  IMAD R45, R42, R4, R45 ;  /* 0x000000042a2d7224 */ /* 0x000fe200078e022d */
[----:B------:R-:W-:Y:S05]  /*6040*/  SEL R15, R5, R6, !P2 ;  /* 0x00000006050f7207 */ /* 0x000fea0005000000 */
[----:B------:R-:W-:Y:S02]  /*6050*/  IMAD.MOV R6, RZ, RZ, -R15 ;  /* 0x000000ffff067224 */ /* 0x000fe400078e0a0f */
[C---:B------:R-:W-:Y:S04]  /*6060*/  @!P0 IMAD.HI.U32 R2, R3.reuse, R36, RZ ;  /* 0x0000002403028227 */ /* 0x040fe800078e00ff */
[----:B------:R-:W-:Y:S01]  /*6070*/  IMAD R6, R40, R6, R5 ;  /* 0x0000000628067224 */ /* 0x000fe200078e0205 */
[----:B------:R-:W-:Y:S04]  /*6080*/  @!P0 SHF.R.U32.HI R2, RZ, R37, R2 ;  /* 0x00000025ff028219 */ /* 0x000fe80000011602 */
[----:B------:R-:W-:Y:S02]  /*6090*/  @!P0 SEL R0, R3, R2, !P2 ;  /* 0x0000000203008207 */ /* 0x000fe40005000000 */
[----:B------:R-:W-:Y:S02]  /*60a0*/  IADD3 R2, PT, PT, -R5, RZ, RZ ;  /* 0x000000ff05027210 */ /* 0x000fe40007ffe1ff */
[----:B------:R-:W-:Y:S01]  /*60b0*/  @!P0 IADD3 R8, PT, PT, R15, -R0, RZ ;  /* 0x800000000f088210 */ /* 0x000fe20007ffe0ff */
[----:B------:R-:W-:Y:S02]  /*60c0*/  @!P0 IMAD R0, R7, R6, R0 ;  /* 0x0000000607008224 */ /* 0x000fe400078e0200 */
[----:B------:R-:W-:Y:S02]  /*60d0*/  IMAD R43, R38, R2, R43 ;  /* 0x00000002262b7224 */ /* 0x000fe400078e022b */
[----:B------:R-:W-:Y:S02]  /*60e0*/  @!P0 IMAD R5, R8, R40, R3 ;  /* 0x0000002808058224 */ /* 0x000fe400078e0203 */
[----:B------:R-:W-:Y:S04]  /*60f0*/  @!P0 IMAD.MOV.U32 R3, RZ, RZ, R0 ;  /* 0x000000ffff038224 */ /* 0x000fe800078e0000 */
[----:B------:R-:W-:Y:S02]  /*6100*/  IMAD R45, R3, R42, R45 ;  /* 0x0000002a032d7224 */ /* 0x000fe400078e022d */
[----:B------:R-:W-:Y:S07]  /*6110*/  IMAD R43, R5, R38, R43 ;  /* 0x00000026052b7224 */ /* 0x000fee00078e022b */
.L_x_111:
[----:B-1----:R-:W-:Y:S01]  /*6120*/  @!P1 ISETP.NE.AND P0, PT, R10, 0x1, PT ;  /* 0x000000010a00980c */ /* 0x002fe20003f05270 */
[----:B------:R-:W-:Y:S01]  /*6130*/  @!P1 IMAD.HI.U32 R0, R45, R12, RZ ;  /* 0x0000000c2d009227 */ /* 0x000fe200078e00ff */
[----:B------:R-:W-:Y:S01]  /*6140*/  @!P1 ISETP.NE.AND P2, PT, R9, 0x1, PT ;  /* 0x000000010900980c */ /* 0x000fe20003f45270 */
[----:B------:R-:W-:Y:S01]  /*6150*/  ULOP3.LUT UP0, URZ, UR48, 0x1b0, URZ, 0xc0, !UPT ;  /* 0x000001b030ff7892 */ /* 0x000fe2000f80c0ff */
[----:B------:R-:W-:Y:S01]  /*6160*/  R2UR UR42, R21 ;  /* 0x00000000152a72ca */ /* 0x000fe200000e0000 */
[----:B------:R-:W-:Y:S01]  /*6170*/  @!P1 IMAD.HI.U32 R3, R43, R11, RZ ;  /* 0x0000000b2b039227 */ /* 0x000fe200078e00ff */
[----:B------:R-:W-:Y:S02]  /*6180*/  @!P1 SHF.R.U32.HI R0, RZ, R13, R0 ;  /* 0x0000000dff009219 */ /* 0x000fe40000011600 */
[----:B------:R-:W-:Y:S01]  /*6190*/  R2UR UR41, R20 ;  /* 0x00000000142972ca */ /* 0x000fe200000e0000 */
[----:B------:R-:W-:Y:S01]  /*61a0*/  VIADD R112, R112, 0x1 ;  /* 0x0000000170707836 */ /* 0x000fe20000000000 */
[----:B------:R-:W-:Y:S02]  /*61b0*/  @!P1 SHF.R.U32.HI R2, RZ, R14, R3 ;  /* 0x0000000eff029219 */ /* 0x000fe40000011603 */
[----:B------:R-:W-:Y:S02]  /*61c0*/  @!P1 SEL R3, R45, R0, !P2 ;  /* 0x000000002d039207 */ /* 0x000fe40005000000 */
[----:B------:R-:W-:Y:S02]  /*61d0*/  @!P1 SEL R2, R43, R2, !P0 ;  /* 0x000000022b029207 */ /* 0x000fe40004000000 */
[----:B------:R-:W-:Y:S01]  /*61e0*/  @P4 SHF.R.U32.HI R103, RZ, 0x10, R17 ;  /* 0x00000010ff674819 */ /* 0x000fe20000011611 */
[----:B------:R-:W-:Y:S02]  /*61f0*/  USHF.L.U32 UR42, UR42, 0x6, URZ ;  /* 0x000000062a2a7899 */ /* 0x000fe400080006ff */
[----:B------:R-:W-:Y:S02]  /*6200*/  @!P1 IMAD.IADD R0, R2, 0x1, -R3 ;  /* 0x0000000102009824 */ /* 0x000fe400078e0a03 */
[----:B------:R-:W-:Y:S01]  /*6210*/  @!P1 IMAD.IADD R2, R3, 0x1, -R2 ;  /* 0x0000000103029824 */ /* 0x000fe200078e0a02 */
[----:B------:R-:W-:Y:S01]  /*6220*/  USHF.L.U32 UR41, UR41, 0x7, URZ ;  /* 0x0000000729297899 */ /* 0x000fe200080006ff */
[----:B------:R-:W-:Y:S02]  /*6230*/  @!P1 IMAD R45, R0, R9, R45 ;  /* 0x00000009002d9224 */ /* 0x000fe400078e022d */
[----:B------:R-:W-:Y:S01]  /*6240*/  @!P1 IMAD R43, R2, R10, R43 ;  /* 0x0000000a022b9224 */ /* 0x000fe200078e022b */
[----:B------:R-:W-:Y:S08]  /*6250*/  BRA.U !UP0, `(.L_x_112) ;  /* 0x0000000108407547 */ /* 0x000ff0000b800000 */
[----:B------:R-:W1:Y:S01]  /*6260*/  LDCU.64 UR8, c[0x4][0x80] ;  /* 0x01001000ff0877ac */ /* 0x000e620008000a00 */
[----:B------:R-:W-:Y:S01]  /*6270*/  MOV R3, 0x0 ;  /* 0x0000000000037802 */ /* 0x000fe20000000f00 */
[----:B------:R-:W-:Y:S02]  /*6280*/  HFMA2 R12, -RZ, RZ, 0, 5.9604644775390625e-08 ;  /* 0x00000001ff0c7431 */ /* 0x000fe400000001ff */
[----:B------:R-:W-:Y:S02]  /*6290*/  IMAD.MOV.U32 R8, RZ, RZ, 0x70 ;  /* 0x00000070ff087424 */ /* 0x000fe400078e00ff */
[----:B------:R-:W-:Y:S01]  /*62a0*/  IMAD.MOV.U32 R13, RZ, RZ, RZ ;  /* 0x000000ffff0d7224 */ /* 0x000fe200078e00ff */
[----:B------:R-:W2:Y:S01]  /*62b0*/  LDCU.64 UR6, c[0x4][0x88] ;  /* 0x01001100ff0677ac */ /* 0x000ea20008000a00 */
[----:B------:R-:W3:Y:S01]  /*62c0*/  LDC.64 R2, c[0x4][R3] ;  /* 0x0100000003027b82 */ /* 0x000ee20000000a00 */
[----:B------:R-:W4:Y:S01]  /*62d0*/  LDCU.64 UR4, c[0x4][0x8] ;  /* 0x01000100ff0477ac */ /* 0x000f220008000a00 */
[----:B-1----:R-:W-:Y:S01]  /*62e0*/  MOV R5, UR9 ;  /* 0x0000000900057c02 */ /* 0x002fe20008000f00 */
[----:B------:R-:W-:Y:S01]  /*62f0*/  IMAD.U32 R4, RZ, RZ, UR8 ;  /* 0x00000008ff047e24 */ /* 0x000fe2000f8e00ff */
[----:B--2---:R-:W-:Y:S01]  /*6300*/  MOV R7, UR7 ;  /* 0x0000000700077c02 */ /* 0x004fe20008000f00 */
[----:B------:R-:W-:Y:S01]  /*6310*/  IMAD.U32 R6, RZ, RZ, UR6 ;  /* 0x00000006ff067e24 */ /* 0x000fe2000f8e00ff */
[----:B----4-:R-:W-:Y:S01]  /*6320*/  MOV R11, UR5 ;  /* 0x00000005000b7c02 */ /* 0x010fe20008000f00 */
[----:B------:R-:W-:Y:S02]  /*6330*/  IMAD.U32 R10, RZ, RZ, UR4 ;  /* 0x00000004ff0a7e24 */ /* 0x000fe4000f8e00ff */
[----:B------:R-:W-:Y:S07]  /*6340*/  LEPC R20, `(.L_x_112) ;  /* 0x000000001014794e */ /* 0x000fee0000000000 */
[----:B---3-5:R-:W-:Y:S05]  /*6350*/  CALL.ABS.NOINC R2 ;  /* 0x0000000002007343 */ /* 0x028fea0003c00000 */
.L_x_112:
[----:B------:R-:W-:Y:S01]  /*6360*/  LOP3.LUT P0, RZ, R109, 0x1b0, RZ, 0xc0, !PT ;  /* 0x000001b06dff7812 */ /* 0x000fe2000780c0ff */
[----:B------:R-:W-:Y:S11]  /*6370*/  BSSY.RECONVERGENT B6, `(.L_x_113) ;  /* 0x0000013000067945 */ /* 0x000ff60003800200 */
[----:B------:R-:W-:Y:S01]  /*6380*/  @!UPT UIADD3 URZ, UPT, UPT, URZ, URZ, URZ ;  /* 0x000000fffffff290 */ /* 0x000fe2000fffe0ff */
[----:B------:R-:W-:Y:S05]  /*6390*/  @!P0 BRA `(.L_x_114) ;  /* 0x0000000000408947 */ /* 0x000fea0003800000 */
        /* <DEDUP_REMOVED lines=16> */
.L_x_114:
[----:B------:R-:W-:Y:S05]  /*64a0*/  BSYNC.RECONVERGENT B6 ;  /* 0x0000000000067941 */ /* 0x000fea0003800200 */
.L_x_113:
[----:B------:R-:W-:Y:S01]  /*64b0*/  ISETP.NE.U32.AND P4, PT, R90, RZ, PT ;  /* 0x000000ff5a00720c */ /* 0x000fe20003f85070 */
[----:B------:R-:W-:Y:S01]  /*64c0*/  UISETP.NE.AND UP2, UPT, UR50, URZ, UPT ;  /* 0x000000ff3200728c */ /* 0x000fe2000bf45270 */
[----:B------:R-:W-:Y:S01]  /*64d0*/  ISETP.NE.U32.AND P2, PT, RZ, UR38, PT ;  /* 0x00000026ff007c0c */ /* 0x000fe2000bf45070 */
[----:B------:R-:W-:Y:S01]  /*64e0*/  UISETP.NE.U32.AND UP1, UPT, UR44, URZ, UPT ;  /* 0x000000ff2c00728c */ /* 0x000fe2000bf25070 */
[----:B------:R-:W-:Y:S01]  /*64f0*/  ISETP.NE.AND.EX P4, PT, R91, RZ, PT, P4 ;  /* 0x000000ff5b00720c */ /* 0x000fe20003f85340 */
[----:B------:R-:W-:Y:S01]  /*6500*/  UPLOP3.LUT UP0, UPT, UPT, UPT, UPT, 0x40, 0x4 ;  /* 0x000000000004789c */ /* 0x000fe20003f0e870 */
[----:B------:R-:W-:Y:S01]  /*6510*/  ISETP.NE.AND.EX P2, PT, RZ, UR39, PT, P2 ;  /* 0x00000027ff007c0c */ /* 0x000fe2000bf45320 */
[----:B------:R-:W-:Y:S01]  /*6520*/  UISETP.NE.AND.EX UP1, UPT, UR45, URZ, UPT, UP1 ;  /* 0x000000ff2d00728c */ /* 0x000fe2000bf25310 */
[----:B------:R-:W-:Y:S04]  /*6530*/  PLOP3.LUT P1, PT, PT, PT, UP2, 0x80, 0x8 ;  /* 0x000000000008781c */ /* 0x000fe80003f2f028 */
[----:B------:R-:W-:Y:S06]  /*6540*/  @UP2 UPLOP3.LUT UP0, UPT, UPT, UPT, UP1, 0x80, 0x8 ;  /* 0x000000000008289c */ /* 0x000fec0003f0f010 */
[----:B------:R-:W-:Y:S01]  /*6550*/  PLOP3.LUT P0, PT, PT, PT, UP0, 0x80, 0x8 ;  /* 0x000000000008781c */ /* 0x000fe20003f0f008 */
[----:B------:R-:W-:Y:S01]  /*6560*/  @!UPT UIADD3 URZ, UPT, UPT, URZ, URZ, URZ ;  /* 0x000000fffffff290 */ /* 0x000fe2000fffe0ff */
[----:B------:R-:W-:Y:S11]  /*6570*/  BRA.U !UP1, `(.L_x_115) ;  /* 0x0000000109387547 */ /* 0x000ff6000b800000 */
[----:B------:R-:W-:Y:S01]  /*6580*/  UISETP.NE.U32.AND UP0, UPT, UR38, URZ, UPT ;  /* 0x000000ff2600728c */ /* 0x000fe2000bf05070 */
[----:B------:R-:W-:Y:S02]  /*6590*/  HFMA2 R0, -RZ, RZ, 0, 5.9604644775390625e-08 ;  /* 0x00000001ff007431 */ /* 0x000fe400000001ff */
[----:B------:R-:W-:Y:S01]  /*65a0*/  IMAD.MOV.U32 R95, RZ, RZ, 0x1 ;  /* 0x00000001ff5f7424 */ /* 0x000fe200078e00ff */
[----:B------:R-:W-:Y:S06]  /*65b0*/  UISETP.NE.AND.EX UP0, UPT, UR39, URZ, UPT, UP0 ;  /* 0x000000ff2700728c */ /* 0x000fec000bf05300 */
[----:B------:R-:W-:Y:S05]  /*65c0*/  PLOP3.LUT P3, PT, PT, PT, UP0, 0x80, 0x8 ;  /* 0x000000000008781c */ /* 0x000fea0003f6f008 */
[----:B------:R-:W1:Y:S01]  /*65d0*/  @UP0 LDCU.64 UR6, c[0x0][0x888] ;  /* 0x00011100ff0607ac */ /* 0x000e620008000a00 */
[----:B------:R-:W-:Y:S07]  /*65e0*/  @UP0 UIMAD UR4, UR36, UR44, URZ ;  /* 0x0000002c240402a4 */ /* 0x000fee000f8e02ff */
[----:B------:R-:W-:Y:S01]  /*65f0*/  @!P3 PRMT R95, R0, 0x7610, R95 ;  /* 0x00007610005fb816 */ /* 0x000fe2000000005f */
[----:B-1----:R-:W-:Y:S03]  /*6600*/  @UP0 UIMAD.WIDE UR6, UR4, 0x4, UR6 ;  /* 0x00000004040608a5 */ /* 0x002fe6000f8e0206 */
[----:B------:R-:W1:Y:S03]  /*6610*/  @!UP0 LDCU UR4, c[0x0][0x880] ;  /* 0x00011000ff0487ac */ /* 0x000e660008000800 */
[----:B------:R-:W-:Y:S01]  /*6620*/  IMAD.U32 R2, RZ, RZ, UR6 ;  /* 0x00000006ff027e24 */ /* 0x000fe2000f8e00ff */
[----:B------:R-:W-:Y:S05]  /*6630*/  MOV R3, UR7 ;  /* 0x0000000700037c02 */ /* 0x000fea0008000f00 */
[----:B-----5:R2:W5:Y:S02]  /*6640*/  @P3 LDG.E R49, desc[UR46][R2.64] ;  /* 0x0000002e02313981 */ /* 0x020564000c1e1900 */
[----:B-12---:R-:W-:Y:S02]  /*6650*/  @!P3 IMAD.U32 R49, RZ, RZ, UR4 ;  /* 0x00000004ff31be24 */ /* 0x006fe4000f8e00ff */
.L_x_115:
[----:B------:R-:W-:Y:S05]  /*6660*/  @!P4 BRA `(.L_x_116) ;  /* 0x000000000020c947 */ /* 0x000fea0003800000 */
[----:B------:R-:W-:Y:S04]  /*6670*/  ISETP.NE.U32.AND P3, PT, R88, RZ, PT ;  /* 0x000000ff5800720c */ /* 0x000fe80003f65070 */
[----:B------:R-:W-:Y:S11]  /*6680*/  ISETP.NE.AND.EX P3, PT, R89, RZ, PT, P3 ;  /* 0x000000ff5900720c */ /* 0x000ff60003f65330 */
[----:B------:R-:W-:Y:S02]  /*6690*/  @!UPT UIADD3 URZ, UPT, UPT, URZ, URZ, URZ ;  /* 0x000000fffffff290 */ /* 0x000fe4000fffe0ff */
[----:B------:R-:W1:Y:S01]  /*66a0*/  @P3 LDC.64 R2, c[0x0][0x8a8] ;  /* 0x00022a00ff023b82 */ /* 0x000e620000000a00 */
[----:B------:R-:W-:Y:S04]  /*66b0*/  @P3 IMAD R0, R90, UR36, RZ ;  /* 0x000000245a003c24 */ /* 0x000fe8000f8e02ff */
[----:B-1----:R-:W-:Y:S05]  /*66c0*/  @P3 IMAD.WIDE R2, R0, 0x4, R2 ;  /* 0x0000000400023825 */ /* 0x002fea00078e0202 */
[----:B-----5:R1:W5:Y:S02]  /*66d0*/  @P3 LDG.E R47, desc[UR46][R2.64] ;  /* 0x0000002e022f3981 */ /* 0x020364000c1e1900 */
[----:B-1----:R-:W2:Y:S02]  /*66e0*/  @!P3 LDC R47, c[0x0][0x8a0] ;  /* 0x00022800ff2fbb82 */ /* 0x002ea40000000800 */
.L_x_116:
[----:B-----5:R-:W-:Y:S01]  /*66f0*/  FSETP.NEU.AND P4, PT, R49, RZ, PT ;  /* 0x000000ff3100720b */ /* 0x020fe20003f8d000 */
[----:B------:R-:W-:Y:S01]  /*6700*/  BSSY B1, `(.L_x_117) ;  /* 0x0000042000017945 */ /* 0x000fe20003800000 */
[----:B------:R-:W-:Y:S01]  /*6710*/  SEL R7, RZ, 0xffffffff, P2 ;  /* 0xffffffffff077807 */ /* 0x000fe20001000000 */
[----:B------:R-:W-:Y:S01]  /*6720*/  IMAD.MOV.U32 R115, RZ, RZ, 0x1 ;  /* 0x00000001ff737424 */ /* 0x000fe200078e00ff */
[----:B------:R-:W-:Y:S02]  /*6730*/  LOP3.LUT P3, RZ, R95, 0xff, RZ, 0xc0, !PT ;  /* 0x000000ff5fff7812 */ /* 0x000fe4000786c0ff */
[----:B------:R-:W-:Y:S02]  /*6740*/  CS2R R86, SRZ ;  /* 0x0000000000567805 */ /* 0x000fe4000001ff00 */
[----:B------:R-:W-:Y:S02]  /*6750*/  @P1 SEL R4, RZ, 0xffffffff, P4 ;  /* 0xffffffffff041807 */ /* 0x000fe40002000000 */
[----:B------:R-:W-:Y:S02]  /*6760*/  CS2R R84, SRZ ;  /* 0x0000000000547805 */ /* 0x000fe4000001ff00 */
[----:B------:R-:W-:Y:S02]  /*6770*/  LEA R0, R105, UR49, 0x3 ;  /* 0x0000003169007c11 */ /* 0x000fe4000f8e18ff */
[----:B------:R-:W-:Y:S02]  /*6780*/  CS2R R82, SRZ ;  /* 0x0000000000527805 */ /* 0x000fe4000001ff00 */
[----:B------:R-:W-:Y:S02]  /*6790*/  @P0 SEL R4, R7, R4, !P3 ;  /* 0x0000000407040207 */ /* 0x000fe40005800000 */
[----:B------:R-:W-:Y:S02]  /*67a0*/  CS2R R80, SRZ ;  /* 0x0000000000507805 */ /* 0x000fe4000001ff00 */
[----:B------:R-:W-:Y:S02]  /*67b0*/  LEA R113, R44, UR49, 0x3 ;  /* 0x000000312c717c11 */ /* 0x000fe4000f8e18ff */
[----:B------:R-:W-:Y:S02]  /*67c0*/  @P1 LOP3.LUT R4, R4, 0x1, RZ, 0xc0, !PT ;  /* 0x0000000104041812 */ /* 0x000fe400078ec0ff */
[----:B------:R-:W-:Y:S02]  /*67d0*/  SHF.L.U32 R2, R107, 0x1f, RZ ;  /* 0x0000001f6b027819 */ /* 0x000fe400000006ff */
[----:B------:R-:W-:Y:S02]  /*67e0*/  ISETP.NE.U32.OR P6, PT, R4, 0x1, !P1 ;  /* 0x000000010400780c */ /* 0x000fe40004fc5470 */
[----:B------:R-:W-:Y:S02]  /*67f0*/  PLOP3.LUT P2, PT, PT, PT, UP1, 0x80, 0x8 ;  /* 0x000000000008781c */ /* 0x000fe40003f4f018 */
[----:B------:R-:W-:Y:S02]  /*6800*/  LEA.HI R5, R44, R44, RZ, 0x1 ;  /* 0x0000002c2c057211 */ /* 0x000fe400078f08ff */
[----:B------:R-:W-:Y:S02]  /*6810*/  SEL R4, RZ, 0xffffffff, P4 ;  /* 0xffffffffff047807 */ /* 0x000fe40002000000 */
[----:B------:R-:W-:Y:S01]  /*6820*/  P2R R114, PR, RZ, 0x40 ;  /* 0x00000040ff727803 */ /* 0x000fe20000000000 */
[C---:B------:R-:W-:Y:S01]  /*6830*/  IMAD.SHL.U32 R3, R5.reuse, 0x40, RZ ;  /* 0x0000004005037824 */ /* 0x040fe200078e00ff */
[----:B------:R-:W-:Y:S03]  /*6840*/  LOP3.LUT R5, R5, 0xffe, RZ, 0xc0, !PT ;  /* 0x00000ffe05057812 */ /* 0x000fe600078ec0ff */
[----:B------:R-:W-:Y:S02]  /*6850*/  @P6 SHF.L.U32 R9, R104, 0x1f, RZ ;  /* 0x0000001f68096819 */ /* 0x000fe400000006ff */
[----:B------:R-:W-:Y:S01]  /*6860*/  @P2 SEL R4, R7, R4, !P3 ;  /* 0x0000000407042207 */ /* 0x000fe20005800000 */
[----:B------:R-:W-:Y:S01]  /*6870*/  IMAD.IADD R48, R44, 0x1, -R5 ;  /* 0x000000012c307824 */ /* 0x000fe200078e0a05 */
[----:B------:R-:W1:Y:S01]  /*6880*/  @P6 SYNCS.PHASECHK.TRANS64.TRYWAIT P1, [R0+URZ+0x220], R9 ;  /* 0x00022009000065a7 */ /* 0x000e6200080211ff */
[----:B------:R-:W-:Y:S02]  /*6890*/  LOP3.LUT R3, R3, 0xffffff80, RZ, 0xc0, !PT ;  /* 0xffffff8003037812 */ /* 0x000fe400078ec0ff */
[----:B------:R-:W-:Y:S03]  /*68a0*/  LOP3.LUT R4, R4, 0x1, RZ, 0xc0, !PT ;  /* 0x0000000104047812 */ /* 0x000fe600078ec0ff */
[----:B------:R-:W-:Y:S01]  /*68b0*/  IMAD.IADD R3, R46, 0x1, R3 ;  /* 0x000000012e037824 */ /* 0x000fe200078e0203 */
[----:B------:R-:W-:Y:S03]  /*68c0*/  ISETP.NE.U32.AND P5, PT, R4, 0x1, PT ;  /* 0x000000010400780c */ /* 0x000fe60003fa5070 */
[----:B------:R-:W-:Y:S01]  /*68d0*/  IMAD R48, R48, 0x100000, R3 ;  /* 0x0010000030307824 */ /* 0x000fe200078e0203 */
[----:B------:R-:W-:Y:S01]  /*68e0*/  P2R R124, PR, RZ, 0x20 ;  /* 0x00000020ff7c7803 */ /* 0x000fe20000000000 */
[----:B------:R3:W4:Y:S01]  /*68f0*/  SYNCS.PHASECHK.TRANS64.TRYWAIT P0, [R113+URZ+0x270], R2 ;  /* 0x00027002710075a7 */ /* 0x00072200080011ff */
[----:B-1----:R-:W-:Y:S01]  /*6900*/  @P6 SEL R115, RZ, 0x1, !P1 ;  /* 0x00000001ff736807 */ /* 0x002fe20004800000 */
[----:B---3--:R-:W-:Y:S06]  /*6910*/  @!P6 BRA `(.L_x_118) ;  /* 0x000000000080e947 */ /* 0x008fec0003800000 */
[----:B------:R-:W-:Y:S01]  /*6920*/  @P5 IMAD R5, R105, 0x1000, R100 ;  /* 0x0000100069055824 */ /* 0x000fe200078e0264 */
[----:B------:R-:W-:Y:S01]  /*6930*/  ISETP.NE.AND P1, PT, R115, RZ, PT ;  /* 0x000000ff7300720c */ /* 0x000fe20003f25270 */
[----:B------:R-:W-:Y:S01]  /*6940*/  BSSY B0, `(.L_x_119) ;  /* 0x000000b000007945 */ /* 0x000fe20003800000 */
[----:B------:R-:W-:Y:S01]  /*6950*/  CS2R R82, SRZ ;  /* 0x0000000000527805 */ /* 0x000fe2000001ff00 */
[----:B------:R-:W-:Y:S01]  /*6960*/  @P5 VIADD R4, R5, UR49 ;  /* 0x0000003105045c36 */ /* 0x000fe20008000000 */
[----:B------:R-:W-:Y:S02]  /*6970*/  CS2R R80, SRZ ;  /* 0x0000000000507805 */ /* 0x000fe4000001ff00 */
[----:B------:R-:W-:Y:S02]  /*6980*/  CS2R R86, SRZ ;  /* 0x0000000000567805 */ /* 0x000fe4000001ff00 */
[----:B------:R-:W-:Y:S01]  /*6990*/  CS2R R84, SRZ ;  /* 0x0000000000547805 */ /* 0x000fe2000001ff00 */
[----:B------:R-:W-:Y:S04]  /*69a0*/  @P5 IMAD R4, R108, -0x10, R4 ;  /* 0xfffffff06c045824 */ /* 0x000fe800078e0204 */
[----:B------:R-:W-:Y:S05]  /*69b0*/  @P1 BRA `(.L_x_120) ;  /* 0x00000000000c1947 */ /* 0x000fea0003800000 */
[----:B------:R-:W-:Y:S04]  /*69c0*/  SHF.L.U32 R3, R104, 0x1f, RZ ;  /* 0x0000001f68037819 */ /* 0x000fe800000006ff */
[----:B------:R-:W1:Y:S02]  /*69d0*/  SYNCS.PHASECHK.TRANS64.TRYWAIT P1, [R0+URZ+0x220], R3 ;  /* 0x00022003000075a7 */ /* 0x000e6400080211ff */
[----:B-1----:R-:W-:Y:S05]  /*69e0*/  @!P1 BRA `(.L_x_121) ;  /* 0x0000002c00c09947 */ /* 0x002fea0003800000 */
.L_x_120:
[----:B------:R-:W-:Y:S05]  /*69f0*/  BSYNC B0 ;  /* 0x0000000000007941 */ /* 0x000fea0003800000 */
.L_x_119:
[----:B------:R-:W-:Y:S01]  /*6a00*/  ISETP.NE.AND P1, PT, R124, RZ, PT ;  /* 0x000000ff7c00720c */ /* 0x000fe20003f25270 */
[----:B-1----:R-:W-:Y:S02]  /*6a10*/  VIADD R3, R0, 0x230 ;  /* 0x0000023000037836 */ /* 0x002fe40000000000 */
[----:B------:R-:W-:Y:S02]  /*6a20*/  IMAD.U32 R0, RZ, RZ, UR37 ;  /* 0x00000025ff007e24 */ /* 0x000fe4000f8e00ff */
[----:B------:R-:W-:Y:S03]  /*6a30*/  VIADD R105, R105, 0x1 ;  /* 0x0000000169697836 */ /* 0x000fe60000000000 */
[----:B------:R-:W-:Y:S05]  /*6a40*/  PRMT R0, R0, 0x654, R3 ;  /* 0x0000065400007816 */ /* 0x000fea0000000003 */
[----:B------:R1:W3:Y:S04]  /*6a50*/  @P1 LDS.128 R80, [R5+UR49+0x400] ;  /* 0x0004003105501984 */ /* 0x0002e80008000c00 */
[----:B------:R1:W1:Y:S01]  /*6a60*/  @P1 LDS.128 R84, [R4+0x410] ;  /* 0x0004100004541984 */ /* 0x0002620000000c00 */
[C---:B------:R-:W-:Y:S01]  /*6a70*/  ISETP.NE.AND P1, PT, R105.reuse, 0x2, PT ;  /* 0x000000026900780c */ /* 0x040fe20003f25270 */
[----:B------:R-:W-:Y:S01]  /*6a80*/  @!PT LDS RZ, [RZ] ;  /* 0x00000000fffff984 */ /* 0x000fe20000000800 */
[----:B------:R-:W-:Y:S01]  /*6a90*/  @!PT LDS RZ, [RZ] ;  /* 0x00000000fffff984 */ /* 0x000fe20000000800 */
[----:B------:R-:W-:Y:S01]  /*6aa0*/  @!PT LDS RZ, [RZ] ;  /* 0x00000000fffff984 */ /* 0x000fe20000000800 */
[----:B------:R-:W-:Y:S01]  /*6ab0*/  @!PT LDS RZ, [RZ] ;  /* 0x00000000fffff984 */ /* 0x000fe20000000800 */
[----:B------:R5:W-:Y:S06]  /*6ac0*/  MEMBAR.ALL.CTA ;  /* 0x0000000000007992 */ /* 0x000bec0000008000 */
[----:B-----5:R-:W5:Y:S01]  /*6ad0*/  FENCE.VIEW.ASYNC.S ;  /* 0x00000000000073c6 */ /* 0x020f620000000000 */
[----:B------:R-:W-:Y:S02]  /*6ae0*/  SEL R3, RZ, 0x1, P1 ;  /* 0x00000001ff037807 */ /* 0x000fe40000800000 */
[----:B------:R-:W-:Y:S02]  /*6af0*/  SEL R105, R105, RZ, P1 ;  /* 0x000000ff69697207 */ /* 0x000fe40000800000 */
[----:B------:R-:W-:Y:S01]  /*6b00*/  LOP3.LUT R104, R104, R3, RZ, 0x3c, !PT ;  /* 0x0000000368687212 */ /* 0x000fe200078e3cff */
[----:B-----5:R1:W-:Y:S06]  /*6b10*/  SYNCS.ARRIVE.TRANS64.RED.A1T0 RZ, [R0+URZ], RZ ;  /* 0x000000ff00ff79a7 */ /* 0x0203ec00081004ff */
.L_x_118:
[----:B------:R-:W-:Y:S05]  /*6b20*/  BSYNC B1 ;  /* 0x0000000000017941 */ /* 0x000fea0003800000 */
.L_x_117:
[----:B-1----:R-:W-:Y:S04]  /*6b30*/  SHF.R.U32.HI R0, RZ, 0x15, R48 ;  /* 0x00000015ff007819 */ /* 0x002fe80000011630 */
[----:B------:R-:W-:Y:S01]  /*6b40*/  LOP3.LUT P1, RZ, R0, 0x3, R101, 0x48, !PT ;  /* 0x0000000300ff7812 */ /* 0x000fe20007824865 */
[----:B------:R-:W-:Y:S01]  /*6b50*/  @!UPT UIADD3 URZ, UPT, UPT, URZ, URZ, URZ ;  /* 0x000000fffffff290 */ /* 0x000fe2000fffe0ff */
[----:B----4-:R-:W-:Y:S11]  /*6b60*/  @P0 BRA `(.L_x_122) ;  /* 0x0000000000080947 */ /* 0x010ff60003800000 */
[----:B------:R-:W1:Y:S02]  /*6b70*/  SYNCS.PHASECHK.TRANS64.TRYWAIT P0, [R113+URZ+0x270], R2 ;  /* 0x00027002710075a7 */ /* 0x000e6400080011ff */
[----:B-1----:R-:W-:Y:S05]  /*6b80*/  @!P0 BRA `(.L_x_123) ;  /* 0x0000002c006c8947 */ /* 0x002fea0003800000 */
.L_x_122:
[----:B------:R-:W-:Y:S05]  /*6b90*/  @!P1 BRA `(.L_x_124) ;  /* 0x0000000000409947 */ /* 0x000fea0003800000 */
[----:B------:R-:W4:Y:S01]  /*6ba0*/  LDCU.64 UR8, c[0x4][0x70] ;  /* 0x01000e00ff0877ac */ /* 0x000f220008000a00 */
[----:B------:R-:W-:Y:S01]  /*6bb0*/  MOV R3, 0x0 ;  /* 0x0000000000037802 */ /* 0x000fe20000000f00 */
[----:B------:R-:W-:Y:S02]  /*6bc0*/  HFMA2 R12, -RZ, RZ, 0, 5.9604644775390625e-08 ;  /* 0x00000001ff0c7431 */ /* 0x000fe400000001ff */
[----:B------:R-:W-:Y:S02]  /*6bd0*/  IMAD.MOV.U32 R8, RZ, RZ, 0x192 ;  /* 0x00000192ff087424 */ /* 0x000fe400078e00ff */
[----:B------:R-:W-:Y:S01]  /*6be0*/  IMAD.MOV.U32 R13, RZ, RZ, RZ ;  /* 0x000000ffff0d7224 */ /* 0x000fe200078e00ff */
[----:B------:R-:W5:Y:S01]  /*6bf0*/  LDCU.64 UR6, c[0x4][0x78] ;  /* 0x01000f00ff0677ac */ /* 0x000f620008000a00 */
[----:B-1----:R-:W1:Y:S01]  /*6c00*/  LDC.64 R2, c[0x4][R3] ;  /* 0x0100000003027b82 */ /* 0x002e620000000a00 */
[----:B------:R-:W2:Y:S01]  /*6c10*/  LDCU.64 UR4, c[0x4][0x10] ;  /* 0x01000200ff0477ac */ /* 0x000ea20008000a00 */
[----:B----4-:R-:W-:Y:S01]  /*6c20*/  MOV R5, UR9 ;  /* 0x0000000900057c02 */ /* 0x010fe20008000f00 */
[----:B------:R-:W-:Y:S01]  /*6c30*/  IMAD.U32 R4, RZ, RZ, UR8 ;  /* 0x00000008ff047e24 */ /* 0x000fe2000f8e00ff */
[----:B-----5:R-:W-:Y:S01]  /*6c40*/  MOV R7, UR7 ;  /* 0x0000000700077c02 */ /* 0x020fe20008000f00 */
[----:B------:R-:W-:Y:S01]  /*6c50*/  IMAD.U32 R6, RZ, RZ, UR6 ;  /* 0x00000006ff067e24 */ /* 0x000fe2000f8e00ff */
[----:B--2---:R-:W-:Y:S01]  /*6c60*/  MOV R11, UR5 ;  /* 0x00000005000b7c02 */ /* 0x004fe20008000f00 */
[----:B------:R-:W-:Y:S02]  /*6c70*/  IMAD.U32 R10, RZ, RZ, UR4 ;  /* 0x00000004ff0a7e24 */ /* 0x000fe4000f8e00ff */
[----:B------:R-:W-:Y:S07]  /*6c80*/  LEPC R20, `(.L_x_124) ;  /* 0x000000001014794e */ /* 0x000fee0000000000 */
[----:B-1-3--:R-:W-:Y:S05]  /*6c90*/  CALL.ABS.NOINC R2 ;  /* 0x0000000002007343 */ /* 0x00afea0003c00000 */
.L_x_124:
[-C--:B---3--:R-:W-:Y:S01]  /*6ca0*/  F2FP.F16.E5M2.UNPACK_B R51, R80.reuse ;  /* 0x00000050ff33723e */ /* 0x088fe200020004ff */
[----:B------:R-:W-:Y:S05]  /*6cb0*/  WARPSYNC.ALL ;  /* 0x0000000000007948 */ /* 0x000fea0003800000 */
[----:B------:R-:W-:Y:S01]  /*6cc0*/  R2UR UR4, R48 ;  /* 0x00000000300472ca */ /* 0x000fe200000e0000 */
[--C-:B------:R-:W-:Y:S01]  /*6cd0*/  HADD2.F32 R50, -RZ, R51.reuse.H0_H0 ;  /* 0x20000033ff327230 */ /* 0x100fe20000004100 */
[----:B------:R-:W-:Y:S01]  /*6ce0*/  F2FP.F16.E5M2.UNPACK_B R53, R80.H1 ;  /* 0x00000050ff35723e */ /* 0x000fe200030004ff */
[----:B------:R-:W-:Y:S01]  /*6cf0*/  HADD2.F32 R51, -RZ, R51.H1_H1 ;  /* 0x30000033ff337230 */ /* 0x000fe20000004100 */
[-C--:B------:R-:W-:Y:S01]  /*6d00*/  F2FP.F16.E5M2.UNPACK_B R55, R81.reuse ;  /* 0x00000051ff37723e */ /* 0x080fe200020004ff */
[----:B------:R-:W-:Y:S01]  /*6d10*/  BSSY.RECONVERGENT B0, `(.L_x_125) ;  /* 0x0000099000007945 */ /* 0x000fe20003800200 */
[----:B------:R-:W-:Y:S01]  /*6d20*/  F2FP.F16.E5M2.UNPACK_B R57, R81.H1 ;  /* 0x00000051ff39723e */ /* 0x000fe200030004ff */
[--C-:B------:R-:W-:Y:S01]  /*6d30*/  HADD2.F32 R52, -RZ, R53.reuse.H0_H0 ;  /* 0x20000035ff347230 */ /* 0x100fe20000004100 */
[-C--:B------:R-:W-:Y:S01]  /*6d40*/  F2FP.F16.E5M2.UNPACK_B R59, R82.reuse ;  /* 0x00000052ff3b723e */ /* 0x080fe200020004ff */
[----:B------:R-:W-:Y:S01]  /*6d50*/  HADD2.F32 R54, -RZ, R53.H1_H1 ;  /* 0x30000035ff367230 */ /* 0x000fe20000004100 */
[----:B------:R-:W-:Y:S01]  /*6d60*/  F2FP.F16.E5M2.UNPACK_B R61, R82.H1 ;  /* 0x00000052ff3d723e */ /* 0x000fe200030004ff */
[--C-:B------:R-:W-:Y:S01]  /*6d70*/  HADD2.F32 R53, -RZ, R55.reuse.H0_H0 ;  /* 0x20000037ff357230 */ /* 0x100fe20000004100 */
[-C--:B------:R-:W-:Y:S01]  /*6d80*/  F2FP.F16.E5M2.UNPACK_B R63, R83.reuse ;  /* 0x00000053ff3f723e */ /* 0x080fe200020004ff */
[----:B------:R-:W-:Y:S01]  /*6d90*/  LDTM.16dp32bit_t0_t15.x32 R4, tmem[UR4] ;  /* 0x00000004000479ee */ /* 0x000fe20008a80000 */
[----:B------:R-:W2:Y:S01]  /*6da0*/  LDTM.16dp32bit_t16_t31.x32 R4, tmem[UR4+0x20] ;  /* 0x00002004000479ee */ /* 0x000ea20008aa0000 */
[----:B------:R-:W-:Y:S01]  /*6db0*/  SHF.L.U32 R125, R102, 0x4, RZ ;  /* 0x00000004667d7819 */ /* 0x000fe200000006ff */
[----:B------:R-:W-:Y:S01]  /*6dc0*/  HADD2.F32 R56, -RZ, R55.H1_H1 ;  /* 0x30000037ff387230 */ /* 0x000fe20000004100 */
[----:B------:R-:W-:Y:S01]  /*6dd0*/  ISETP.NE.AND P6, PT, R114, RZ, PT ;  /* 0x000000ff7200720c */ /* 0x000fe20003fc5270 */
[----:B------:R-:W-:Y:S01]  /*6de0*/  HADD2.F32 R60, -RZ, R59.H1_H1 ;  /* 0x3000003bff3c7230 */ /* 0x000fe20000004100 */
[----:B------:R-:W-:Y:S01]  /*6df0*/  IADD3 R114, PT, PT, R100, UR49, RZ ;  /* 0x0000003164727c10 */ /* 0x000fe2000fffe0ff */
[----:B------:R-:W-:Y:S01]  /*6e00*/  HADD2.F32 R64, -RZ, R63.H1_H1 ;  /* 0x3000003fff407230 */ /* 0x000fe20000004100 */
[----:B------:R-:W-:Y:S01]  /*6e10*/  F2FP.F16.E5M2.UNPACK_B R65, R83.H1 ;  /* 0x00000053ff41723e */ /* 0x000fe200030004ff */
[--C-:B------:R-:W-:Y:S01]  /*6e20*/  HADD2.F32 R55, -RZ, R57.reuse.H0_H0 ;  /* 0x20000039ff377230 */ /* 0x100fe20000004100 */
[----:B------:R-:W-:Y:S01]  /*6e30*/  IADD3 R114, PT, PT, R114, R125, RZ ;  /* 0x0000007d72727210 */ /* 0x000fe20007ffe0ff */
[----:B------:R-:W-:Y:S01]  /*6e40*/  HADD2.F32 R58, -RZ, R57.H1_H1 ;  /* 0x30000039ff3a7230 */ /* 0x000fe20000004100 */
[-C--:B------:R-:W-:Y:S01]  /*6e50*/  F2FP.F16.E5M2.UNPACK_B R67, R84.reuse ;  /* 0x00000054ff43723e */ /* 0x080fe200020004ff */
[----:B------:R-:W-:Y:S01]  /*6e60*/  HADD2.F32 R57, -RZ, R59.H0_H0 ;  /* 0x2000003bff397230 */ /* 0x000fe20000004100 */
[----:B------:R-:W-:Y:S01]  /*6e70*/  F2FP.F16.E5M2.UNPACK_B R69, R84.H1 ;  /* 0x00000054ff45723e */ /* 0x000fe200030004ff */
[----:B------:R-:W-:Y:S01]  /*6e80*/  HADD2.F32 R59, -RZ, R61.H0_H0 ;  /* 0x2000003dff3b7230 */ /* 0x000fe20000004100 */
[-C--:B------:R-:W-:Y:S01]  /*6e90*/  F2FP.F16.E5M2.UNPACK_B R71, R85.reuse ;  /* 0x00000055ff47723e */ /* 0x080fe200020004ff */
[----:B------:R-:W-:Y:S01]  /*6ea0*/  HADD2.F32 R68, -RZ, R67.H1_H1 ;  /* 0x30000043ff447230 */ /* 0x000fe20000004100 */
[----:B------:R-:W-:Y:S01]  /*6eb0*/  F2FP.F16.E5M2.UNPACK_B R73, R85.H1 ;  /* 0x00000055ff49723e */ /* 0x000fe200030004ff */
[----:B------:R-:W-:Y:S01]  /*6ec0*/  HADD2.F32 R62, -RZ, R61.H1_H1 ;  /* 0x3000003dff3e7230 */ /* 0x000fe20000004100 */
[-C--:B------:R-:W-:Y:S01]  /*6ed0*/  F2FP.F16.E5M2.UNPACK_B R75, R86.reuse ;  /* 0x00000056ff4b723e */ /* 0x080fe200020004ff */
[----:B------:R-:W-:Y:S01]  /*6ee0*/  HADD2.F32 R61, -RZ, R63.H0_H0 ;  /* 0x2000003fff3d7230 */ /* 0x000fe20000004100 */
[----:B------:R-:W-:Y:S01]  /*6ef0*/  F2FP.F16.E5M2.UNPACK_B R77, R86.H1 ;  /* 0x00000056ff4d723e */ /* 0x000fe200030004ff */
[----:B------:R-:W-:Y:S01]  /*6f00*/  HADD2.F32 R72, -RZ, R71.H1_H1 ;  /* 0x30000047ff487230 */ /* 0x000fe20000004100 */
[----:B------:R-:W-:Y:S01]  /*6f10*/  F2FP.F16.E5M2.UNPACK_B R79, R87.H1 ;  /* 0x00000057ff4f723e */ /* 0x000fe200030004ff */
[C---:B--2---:R-:W-:Y:S01]  /*6f20*/  FMUL R0, R47.reuse, R4 ;  /* 0x000000042f007220 */ /* 0x044fe20000400000 */
[C---:B-1----:R-:W-:Y:S01]  /*6f30*/  FMUL R2, R47.reuse, R5 ;  /* 0x000000052f027220 */ /* 0x042fe20000400000 */
[C---:B------:R-:W-:Y:S01]  /*6f40*/  FMUL R4, R47.reuse, R8 ;  /* 0x000000082f047220 */ /* 0x040fe20000400000 */
[----:B------:R-:W-:Y:S01]  /*6f50*/  FMUL R5, R47, R9 ;  /* 0x000000092f057220 */ /* 0x000fe20000400000 */
[C---:B------:R-:W-:Y:S01]  /*6f60*/  FFMA R0, R49.reuse, R50, R0 ;  /* 0x0000003231007223 */ /* 0x040fe20000000000 */
[----:B------:R-:W-:Y:S01]  /*6f70*/  FFMA R2, R49, R51, R2 ;  /* 0x0000003331027223 */ /* 0x000fe20000000002 */
[C---:B------:R-:W-:Y:S01]  /*6f80*/  FMUL R8, R47.reuse, R12 ;  /* 0x0000000c2f087220 */ /* 0x040fe20000400000 */
[C---:B------:R-:W-:Y:S01]  /*6f90*/  FMUL R9, R47.reuse, R13 ;  /* 0x0000000d2f097220 */ /* 0x040fe20000400000 */
[C---:B------:R-:W-:Y:S01]  /*6fa0*/  FMUL R12, R47.reuse, R16 ;  /* 0x000000102f0c7220 */ /* 0x040fe20000400000 */
[C---:B------:R-:W-:Y:S01]  /*6fb0*/  FMUL R13, R47.reuse, R17 ;  /* 0x000000112f0d7220 */ /* 0x040fe20000400000 */
[C---:B------:R-:W-:Y:S01]  /*6fc0*/  FMUL R16, R47.reuse, R20 ;  /* 0x000000142f107220 */ /* 0x040fe20000400000 */
[C---:B------:R-:W-:Y:S01]  /*6fd0*/  FMUL R17, R47.reuse, R21 ;  /* 0x000000152f117220 */ /* 0x040fe20000400000 */
[C---:B------:R-:W-:Y:S01]  /*6fe0*/  FMUL R20, R47.reuse, R24 ;  /* 0x000000182f147220 */ /* 0x040fe20000400000 */
[C---:B------:R-:W-:Y:S01]  /*6ff0*/  FMUL R21, R47.reuse, R25 ;  /* 0x000000192f157220 */ /* 0x040fe20000400000 */
[----:B------:R-:W-:Y:S02]  /*7000*/  HADD2.F32 R76, -RZ, R75.H1_H1 ;  /* 0x3000004bff4c7230 */ /* 0x000fe40000004100 */
[C---:B------:R-:W-:Y:S01]  /*7010*/  FMUL R24, R47.reuse, R28 ;  /* 0x0000001c2f187220 */ /* 0x040fe20000400000 */
[C---:B------:R-:W-:Y:S01]  /*7020*/  FMUL R25, R47.reuse, R29 ;  /* 0x0000001d2f197220 */ /* 0x040fe20000400000 */
[C---:B------:R-:W-:Y:S01]  /*7030*/  FMUL R28, R47.reuse, R32 ;  /* 0x000000202f1c7220 */ /* 0x040fe20000400000 */
[C---:B------:R-:W-:Y:S01]  /*7040*/  FMUL R29, R47.reuse, R33 ;  /* 0x000000212f1d7220 */ /* 0x040fe20000400000 */
[C---:B------:R-:W-:Y:S01]  /*7050*/  FMUL R3, R47.reuse, R6 ;  /* 0x000000062f037220 */ /* 0x040fe20000400000 */
[C---:B------:R-:W-:Y:S01]  /*7060*/  FMUL R7, R47.reuse, R7 ;  /* 0x000000072f077220 */ /* 0x040fe20000400000 */
[C---:B------:R-:W-:Y:S01]  /*7070*/  FMUL R6, R47.reuse, R10 ;  /* 0x0000000a2f067220 */ /* 0x040fe20000400000 */
[----:B------:R-:W-:Y:S01]  /*7080*/  FMUL R11, R47, R11 ;  /* 0x0000000b2f0b7220 */ /* 0x000fe20000400000 */
[C---:B------:R-:W-:Y:S01]  /*7090*/  FFMA R3, R49.reuse, R52, R3 ;  /* 0x0000003431037223 */ /* 0x040fe20000000003 */
[C---:B------:R-:W-:Y:S01]  /*70a0*/  FFMA R7, R49.reuse, R54, R7 ;  /* 0x0000003631077223 */ /* 0x040fe20000000007 */
[C---:B------:R-:W-:Y:S01]  /*70b0*/  FFMA R4, R49.reuse, R53, R4 ;  /* 0x0000003531047223 */ /* 0x040fe20000000004 */
[----:B------:R-:W-:Y:S01]  /*70c0*/  F2FP.F16.E5M2.UNPACK_B R50, R87 ;  /* 0x00000057ff32723e */ /* 0x000fe200020004ff */
[C---:B------:R-:W-:Y:S01]  /*70d0*/  FFMA R5, R49.reuse, R56, R5 ;  /* 0x0000003831057223 */ /* 0x040fe20000000005 */
[----:B------:R-:W-:Y:S01]  /*70e0*/  FFMA R6, R49, R55, R6 ;  /* 0x0000003731067223 */ /* 0x000fe20000000006 */
[----:B------:R-:W-:Y:S01]  /*70f0*/  F2FP.SATFINITE.E5M2.F32.PACK_AB_MERGE_C R117, R7, R3, RZ ;  /* 0x000000030775723e */ /* 0x000fe200048060ff */
[C---:B------:R-:W-:Y:S01]  /*7100*/  FFMA R11, R49.reuse, R58, R11 ;  /* 0x0000003a310b7223 */ /* 0x040fe2000000000b */
[C---:B------:R-:W-:Y:S01]  /*7110*/  FFMA R8, R49.reuse, R57, R8 ;  /* 0x0000003931087223 */ /* 0x040fe20000000008 */
[----:B------:R-:W-:Y:S01]  /*7120*/  ISETP.NE.AND P0, PT, R110, RZ, PT ;  /* 0x000000ff6e00720c */ /* 0x000fe20003f05270 */
[----:B------:R-:W-:Y:S01]  /*7130*/  FFMA R9, R49, R60, R9 ;  /* 0x0000003c31097223 */ /* 0x000fe20000000009 */
[----:B------:R-:W-:Y:S01]  /*7140*/  F2FP.SATFINITE.E5M2.F32.PACK_AB_MERGE_C R116, R2, R0, R117 ;  /* 0x000000000274723e */ /* 0x000fe20004806075 */
[--C-:B------:R-:W-:Y:S01]  /*7150*/  HADD2.F32 R51, -RZ, R50.reuse.H0_H0 ;  /* 0x20000032ff337230 */ /* 0x100fe20000004100 */
[----:B------:R-:W-:Y:S01]  /*7160*/  F2FP.SATFINITE.E5M2.F32.PACK_AB_MERGE_C R117, R11, R6, RZ ;  /* 0x000000060b75723e */ /* 0x000fe200048060ff */
[----:B------:R-:W-:Y:S02]  /*7170*/  HADD2.F32 R50, -RZ, R50.H1_H1 ;  /* 0x30000032ff327230 */ /* 0x000fe40000004100 */
[C---:B------:R-:W-:Y:S01]  /*7180*/  FMUL R10, R47.reuse, R14 ;  /* 0x0000000e2f0a7220 */ /* 0x040fe20000400000 */
[----:B------:R-:W-:Y:S01]  /*7190*/  FMUL R15, R47, R15 ;  /* 0x0000000f2f0f7220 */ /* 0x000fe20000400000 */
[--C-:B------:R-:W-:Y:S01]  /*71a0*/  HADD2.F32 R63, -RZ, R65.reuse.H0_H0 ;  /* 0x20000041ff3f7230 */ /* 0x100fe20000004100 */
[----:B------:R-:W-:Y:S01]  /*71b0*/  F2FP.SATFINITE.E5M2.F32.PACK_AB_MERGE_C R117, R5, R4, R117 ;  /* 0x000000040575723e */ /* 0x000fe20004806075 */
[C---:B------:R-:W-:Y:S01]  /*71c0*/  FFMA R10, R49.reuse, R59, R10 ;  /* 0x0000003b310a7223 */ /* 0x040fe2000000000a */
[C---:B------:R-:W-:Y:S01]  /*71d0*/  FFMA R15, R49.reuse, R62, R15 ;  /* 0x0000003e310f7223 */ /* 0x040fe2000000000f */
[C---:B------:R-:W-:Y:S01]  /*71e0*/  FFMA R12, R49.reuse, R61, R12 ;  /* 0x0000003d310c7223 */ /* 0x040fe2000000000c */
[----:B------:R-:W-:Y:S01]  /*71f0*/  FFMA R13, R49, R64, R13 ;  /* 0x00000040310d7223 */ /* 0x000fe2000000000d */
[----:B------:R-:W-:Y:S02]  /*7200*/  HADD2.F32 R66, -RZ, R65.H1_H1 ;  /* 0x30000041ff427230 */ /* 0x000fe40000004100 */
[C---:B------:R-:W-:Y:S01]  /*7210*/  FMUL R14, R47.reuse, R18 ;  /* 0x000000122f0e7220 */ /* 0x040fe20000400000 */
[----:B------:R-:W-:Y:S02]  /*7220*/  HADD2.F32 R65, -RZ, R67.H0_H0 ;  /* 0x20000043ff417230 */ /* 0x000fe40000004100 */
[----:B------:R-:W-:Y:S01]  /*7230*/  FMUL R19, R47, R19 ;  /* 0x000000132f137220 */ /* 0x000fe20000400000 */
[--C-:B------:R-:W-:Y:S02]  /*7240*/  HADD2.F32 R67, -RZ, R69.reuse.H0_H0 ;  /* 0x20000045ff437230 */ /* 0x100fe40000004100 */
[----:B------:R-:W-:Y:S01]  /*7250*/  FFMA R14, R49, R63, R14 ;  /* 0x0000003f310e7223 */ /* 0x000fe2000000000e */
[----:B------:R-:W-:Y:S02]  /*7260*/  HADD2.F32 R70, -RZ, R69.H1_H1 ;  /* 0x30000045ff467230 */ /* 0x000fe40000004100 */
[----:B------:R-:W-:Y:S01]  /*7270*/  FMUL R18, R47, R22 ;  /* 0x000000162f127220 */ /* 0x000fe20000400000 */
[----:B------:R-:W-:Y:S02]  /*7280*/  HADD2.F32 R69, -RZ, R71.H0_H0 ;  /* 0x20000047ff457230 */ /* 0x000fe40000004100 */
[----:B------:R-:W-:Y:S01]  /*7290*/  FFMA R19, R49, R66, R19 ;  /* 0x0000004231137223 */ /* 0x000fe20000000013 */
[----:B------:R-:W-:Y:S01]  /*72a0*/  FMUL R23, R47, R23 ;  /* 0x000000172f177220 */ /* 0x000fe20000400000 */
[C---:B------:R-:W-:Y:S01]  /*72b0*/  FFMA R16, R49.reuse, R65, R16 ;  /* 0x0000004131107223 */ /* 0x040fe20000000010 */
[C---:B------:R-:W-:Y:S01]  /*72c0*/  FFMA R17, R49.reuse, R68, R17 ;  /* 0x0000004431117223 */ /* 0x040fe20000000011 */
        /* <DEDUP_REMOVED lines=23> */
[----:B------:R-:W-:Y:S01]  /*7440*/  F2FP.SATFINITE.E5M2.F32.PACK_AB_MERGE_C R118, R15, R10, RZ ;  /* 0x0000000a0f76723e */ /* 0x000fe200048060ff */
[----:B------:R-:W-:Y:S01]  /*7450*/  FFMA R28, R49, R51, R28 ;  /* 0x00000033311c7223 */ /* 0x000fe2000000001c */
[----:B------:R-:W-:Y:S01]  /*7460*/  F2FP.SATFINITE.E5M2.F32.PACK_AB_MERGE_C R119, R19, R14, RZ ;  /* 0x0000000e1377723e */ /* 0x000fe200048060ff */
[C---:B------:R-:W-:Y:S01]  /*7470*/  FFMA R29, R49.reuse, R50, R29 ;  /* 0x00000032311d7223 */ /* 0x040fe2000000001d */
[C---:B------:R-:W-:Y:S01]  /*7480*/  FFMA R30, R49.reuse, R77, R30 ;  /* 0x0000004d311e7223 */ /* 0x040fe2000000001e */
[----:B------:R-:W-:Y:S01]  /*7490*/  FFMA R35, R49, R52, R35 ;  /* 0x0000003431237223 */ /* 0x000fe20000000023 */
[----:B------:R-:W-:Y:S02]  /*74a0*/  F2FP.SATFINITE.E5M2.F32.PACK_AB_MERGE_C R118, R9, R8, R118 ;  /* 0x000000080976723e */ /* 0x000fe40004806076 */
[----:B------:R-:W-:Y:S02]  /*74b0*/  F2FP.SATFINITE.E5M2.F32.PACK_AB_MERGE_C R119, R13, R12, R119 ;  /* 0x0000000c0d77723e */ /* 0x000fe40004806077 */
[----:B------:R-:W-:Y:S02]  /*74c0*/  F2FP.SATFINITE.E5M2.F32.PACK_AB_MERGE_C R120, R23, R18, RZ ;  /* 0x000000121778723e */ /* 0x000fe400048060ff */
[----:B------:R-:W-:Y:S01]  /*74d0*/  F2FP.SATFINITE.E5M2.F32.PACK_AB_MERGE_C R121, R27, R22, RZ ;  /* 0x000000161b79723e */ /* 0x000fe200048060ff */
[----:B------:R1:W-:Y:S01]  /*74e0*/  STS.128 [R100+UR49+0x2400], R116 ;  /* 0x0024007464007988 */ /* 0x0003e20008000c31 */
[----:B------:R-:W-:Y:S02]  /*74f0*/  F2FP.SATFINITE.E5M2.F32.PACK_AB_MERGE_C R122, R31, R26, RZ ;  /* 0x0000001a1f7a723e */ /* 0x000fe400048060ff */
[----:B------:R-:W-:Y:S02]  /*7500*/  F2FP.SATFINITE.E5M2.F32.PACK_AB_MERGE_C R123, R35, R30, RZ ;  /* 0x0000001e237b723e */ /* 0x000fe400048060ff */
[----:B------:R-:W-:Y:S02]  /*7510*/  F2FP.SATFINITE.E5M2.F32.PACK_AB_MERGE_C R120, R17, R16, R120 ;  /* 0x000000101178723e */ /* 0x000fe40004806078 */
[----:B------:R-:W-:Y:S02]  /*7520*/  F2FP.SATFINITE.E5M2.F32.PACK_AB_MERGE_C R121, R21, R20, R121 ;  /* 0x000000141579723e */ /* 0x000fe40004806079 */
[----:B------:R-:W-:Y:S02]  /*7530*/  F2FP.SATFINITE.E5M2.F32.PACK_AB_MERGE_C R122, R25, R24, R122 ;  /* 0x00000018197a723e */ /* 0x000fe4000480607a */
[----:B------:R-:W-:Y:S02]  /*7540*/  F2FP.SATFINITE.E5M2.F32.PACK_AB_MERGE_C R123, R29, R28, R123 ;  /* 0x0000001c1d7b723e */ /* 0x000fe4000480607b */
[----:B------:R-:W-:Y:S02]  /*7550*/  LEA R32, R105, UR49, 0x3 ;  /* 0x0000003169207c11 */ /* 0x000fe4000f8e18ff */
[----:B------:R-:W-:Y:S01]  /*7560*/  @P6 SHF.L.U32 R33, R104, 0x1f, RZ ;  /* 0x0000001f68216819 */ /* 0x000fe200000006ff */
[----:B------:R1:W-:Y:S01]  /*7570*/  STS.128 [R114+0x2410], R120 ;  /* 0x0024107872007388 */ /* 0x0003e20000000c00 */
[----:B------:R-:W-:Y:S01]  /*7580*/  @!PT LDS RZ, [RZ] ;  /* 0x00000000fffff984 */ /* 0x000fe20000000800 */
[----:B------:R-:W-:Y:S01]  /*7590*/  @!PT LDS RZ, [RZ] ;  /* 0x00000000fffff984 */ /* 0x000fe20000000800 */
[----:B------:R-:W-:Y:S01]  /*75a0*/  @!PT LDS RZ, [RZ] ;  /* 0x00000000fffff984 */ /* 0x000fe20000000800 */
[----:B------:R-:W-:Y:S01]  /*75b0*/  @!PT LDS RZ, [RZ] ;  /* 0x00000000fffff984 */ /* 0x000fe20000000800 */
[----:B------:R2:W-:Y:S07]  /*75c0*/  MEMBAR.ALL.CTA ;  /* 0x0000000000007992 */ /* 0x0005ee0000008000 */
[----:B--2---:R-:W2:Y:S02]  /*75d0*/  FENCE.VIEW.ASYNC.S ;  /* 0x00000000000073c6 */ /* 0x004ea40000000000 */
[----:B--2---:R-:W-:Y:S06]  /*75e0*/  BAR.SYNC.DEFER_BLOCKING 0x1, 0x80 ;  /* 0x0042000000007b1d */ /* 0x004fec0000010000 */
[----:B------:R-:W-:Y:S05]  /*75f0*/  @P0 BRA `(.L_x_126) ;  /* 0x0000000000280947 */ /* 0x000fea0003800000 */
[----:B------:R-:W-:Y:S02]  /*7600*/  UIADD3 UR4, UPT, UPT, UR49, 0x2400, URZ ;  /* 0x0000240031047890 */ /* 0x000fe4000fffe0ff */
[----:B------:R-:W-:Y:S01]  /*7610*/  UIADD3 UR6, UP0, UPT, UR52, 0x680, URZ ;  /* 0x0000068034067890 */ /* 0x000fe2000ff1e0ff */
[----:B------:R-:W-:Y:S03]  /*7620*/  UMOV UR43, UR36 ;  /* 0x00000024002b7c82 */ /* 0x000fe60008000000 */
[----:B------:R-:W-:Y:S01]  /*7630*/  MOV R109, UR4 ;  /* 0x00000004006d7c02 */ /* 0x000fe20008000f00 */
[----:B------:R-:W-:Y:S03]  /*7640*/  UIADD3.X UR7, UPT, UPT, URZ, UR53, URZ, UP0, !UPT ;  /* 0x00000035ff077290 */ /* 0x000fe600087fe4ff */
[----:B------:R-:W-:Y:S11]  /*7650*/  R2UR UR40, R109 ;  /* 0x000000006d2872ca */ /* 0x000ff600000e0000 */
[----:B------:R-:W-:Y:S02]  /*7660*/  @!UPT UIADD3 URZ, UPT, UPT, URZ, URZ, URZ ;  /* 0x000000fffffff290 */ /* 0x000fe4000fffe0ff */
[----:B------:R2:W-:Y:S01]  /*7670*/  UTMASTG.3D [UR40], [UR6] ;  /* 0x00000028060073b5 */ /* 0x0005e20008010000 */
[----:B------:R0:W-:Y:S01]  /*7680*/  UTMACMDFLUSH ;  /* 0x00000000000079b7 */ /* 0x0001e20000000000 */
[----:B--2---:R-:W-:Y:S04]  /*7690*/  DEPBAR.LE SB0, 0x1 ;  /* 0x000080400000791a */ /* 0x004fe80000000000 */
.L_x_126:
[----:B------:R-:W-:Y:S05]  /*76a0*/  BSYNC.RECONVERGENT B0 ;  /* 0x0000000000007941 */ /* 0x000fea0003800200 */
.L_x_125:
[----:B------:R-:W-:Y:S06]  /*76b0*/  BAR.SYNC.DEFER_BLOCKING 0x1, 0x80 ;  /* 0x0042000000007b1d */ /* 0x000fec0000010000 */
[----:B------:R-:W2:Y:S01]  /*76c0*/  @P6 SYNCS.PHASECHK.TRANS64.TRYWAIT P0, [R32+URZ+0x220], R33 ;  /* 0x00022021200065a7 */ /* 0x000ea200080011ff */
[----:B------:R-:W-:Y:S01]  /*76d0*/  BSSY B1, `(.L_x_127) ;  /* 0x0000020000017945 */ /* 0x000fe20003800000 */
[----:B--2---:R-:W-:Y:S03]  /*76e0*/  @P6 SEL R115, RZ, 0x1, !P0 ;  /* 0x00000001ff736807 */ /* 0x004fe60004000000 */
[----:B------:R-:W-:Y:S05]  /*76f0*/  @!P6 BRA `(.L_x_128) ;  /* 0x000000000074e947 */ /* 0x000fea0003800000 */
[----:B------:R-:W-:Y:S01]  /*7700*/  ISETP.NE.AND P1, PT, R124, RZ, PT ;  /* 0x000000ff7c00720c */ /* 0x000fe20003f25270 */
[----:B------:R-:W-:Y:S01]  /*7710*/  BSSY B0, `(.L_x_129) ;  /* 0x0000009000007945 */ /* 0x000fe20003800000 */
[----:B------:R-:W-:Y:S11]  /*7720*/  ISETP.NE.AND P0, PT, R115, RZ, PT ;  /* 0x000000ff7300720c */ /* 0x000ff60003f05270 */
[----:B------:R-:W-:Y:S05]  /*7730*/  @P1 IMAD R0, R105, 0x1000, R100 ;  /* 0x0000100069001824 */ /* 0x000fea00078e0264 */
[----:B------:R-:W-:Y:S05]  /*7740*/  @P1 IADD3 R2, PT, PT, R0, UR49, RZ ;  /* 0x0000003100021c10 */ /* 0x000fea000fffe0ff */
[----:B------:R-:W-:Y:S01]  /*7750*/  @P1 IMAD.IADD R2, R2, 0x1, R125 ;  /* 0x0000000102021824 */ /* 0x000fe200078e027d */
[----:B------:R-:W-:Y:S06]  /*7760*/  @P0 BRA `(.L_x_130) ;  /* 0x00000000000c0947 */ /* 0x000fec0003800000 */
[----:B------:R-:W-:Y:S04]  /*7770*/  SHF.L.U32 R3, R104, 0x1f, RZ ;  /* 0x0000001f68037819 */ /* 0x000fe800000006ff */
[----:B------:R-:W2:Y:S02]  /*7780*/  SYNCS.PHASECHK.TRANS64.TRYWAIT P0, [R32+URZ+0x220], R3 ;  /* 0x00022003200075a7 */ /* 0x000ea400080011ff */
[----:B--2---:R-:W-:Y:S05]  /*7790*/  @!P0 BRA `(.L_x_131) ;  /* 0x00000020007c8947 */ /* 0x004fea0003800000 */
.L_x_130:
[----:B------:R-:W-:Y:S05]  /*77a0*/  BSYNC B0 ;  /* 0x0000000000007941 */ /* 0x000fea0003800000 */
.L_x_129:
[----:B------:R-:W-:Y:S01]  /*77b0*/  ISETP.NE.AND P0, PT, R124, RZ, PT ;  /* 0x000000ff7c00720c */ /* 0x000fe20003f05270 */
[----:B--2---:R-:W-:Y:S02]  /*77c0*/  VIADD R32, R32, 0x230 ;  /* 0x0000023020207836 */ /* 0x004fe40000000000 */
[----:B------:R-:W-:Y:S02]  /*77d0*/  IMAD.U32 R3, RZ, RZ, UR37 ;  /* 0x00000025ff037e24 */ /* 0x000fe4000f8e00ff */
[----:B------:R-:W-:Y:S03]  /*77e0*/  VIADD R105, R105, 0x1 ;  /* 0x0000000169697836 */ /* 0x000fe60000000000 */
[----:B------:R-:W-:Y:S05]  /*77f0*/  PRMT R3, R3, 0x654, R32 ;  /* 0x0000065403037816 */ /* 0x000fea0000000020 */
[----:B------:R2:W3:Y:S04]  /*7800*/  @P0 LDS.128 R80, [R0+UR49+0x400] ;  /* 0x0004003100500984 */ /* 0x0004e80008000c00 */
[----:B------:R2:W4:Y:S01]  /*7810*/  @P0 LDS.128 R84, [R2+0x410] ;  /* 0x0004100002540984 */ /* 0x0005220000000c00 */
[C---:B------:R-:W-:Y:S01]  /*7820*/  ISETP.NE.AND P0, PT, R105.reuse, 0x2, PT ;  /* 0x000000026900780c */ /* 0x040fe20003f05270 */
[----:B------:R-:W-:Y:S01]  /*7830*/  @!PT LDS RZ, [RZ] ;  /* 0x00000000fffff984 */ /* 0x000fe20000000800 */
[----:B------:R-:W-:Y:S01]  /*7840*/  @!PT LDS RZ, [RZ] ;  /* 0x00000000fffff984 */ /* 0x000fe20000000800 */
[----:B------:R-:W-:Y:S01]  /*7850*/  @!PT LDS RZ, [RZ] ;  /* 0x00000000fffff984 */ /* 0x000fe20000000800 */
[----:B------:R-:W-:Y:S01]  /*7860*/  @!PT LDS RZ, [RZ] ;  /* 0x00000000fffff984 */ /* 0x000fe20000000800 */
[----:B------:R5:W-:Y:S06]  /*7870*/  MEMBAR.ALL.CTA ;  /* 0x0000000000007992 */ /* 0x000bec0000008000 */
[----:B-----5:R-:W5:Y:S01]  /*7880*/  FENCE.VIEW.ASYNC.S ;  /* 0x00000000000073c6 */ /* 0x020f620000000000 */
[----:B------:R-:W-:Y:S01]  /*7890*/  SEL R105, R105, RZ, P0 ;  /* 0x000000ff69697207 */ /* 0x000fe20000000000 */
[----:B-----5:R5:W-:Y:S02]  /*78a0*/  SYNCS.ARRIVE.TRANS64.RED.A1T0 RZ, [R3+URZ], RZ ;  /* 0x000000ff03ff79a7 */ /* 0x020be400081004ff */
[----:B-----5:R-:W-:Y:S04]  /*78b0*/  SEL R3, RZ, 0x1, P0 ;  /* 0x00000001ff037807 */ /* 0x020fe80000000000 */
[----:B--23--:R-:W-:Y:S02]  /*78c0*/  LOP3.LUT R104, R104, R3, RZ, 0x3c, !PT ;  /* 0x0000000368687212 */ /* 0x00cfe400078e3cff */
.L_x_128:
[----:B------:R-:W-:Y:S05]  /*78d0*/  BSYNC B1 ;  /* 0x0000000000017941 */ /* 0x000fea0003800000 */
.L_x_127:
[----:B------:R-:W-:Y:S05]  /*78e0*/  VIADD R0, R48, 0x40 ;  /* 0x0000004030007836 */ /* 0x000fea0000000000 */
[----:B------:R-:W-:Y:S04]  /*78f0*/  SHF.R.U32.HI R0, RZ, 0x15, R0 ;  /* 0x00000015ff007819 */ /* 0x000fe80000011600 */
[----:B------:R-:W-:Y:S11]  /*7900*/  LOP3.LUT P0, RZ, R0, 0x3, R101, 0x48, !PT ;  /* 0x0000000300ff7812 */ /* 0x000ff60007804865 */
[----:B------:R-:W-:Y:S02]  /*7910*/  @!UPT UIADD3 URZ, UPT, UPT, URZ, URZ, URZ ;  /* 0x000000fffffff290 */ /* 0x000fe4000fffe0ff */
[----:B------:R-:W-:Y:S05]  /*7920*/  @!P0 BRA `(.L_x_132) ;  /* 0x0000000000408947 */ /* 0x000fea0003800000 */
[----:B------:R-:W2:Y:S01]  /*7930*/  LDCU.64 UR8, c[0x4][0x70] ;  /* 0x01000e00ff0877ac */ /* 0x000ea20008000a00 */
[----:B------:R-:W-:Y:S01]  /*7940*/  MOV R3, 0x0 ;  /* 0x0000000000037802 */ /* 0x000fe20000000f00 */
[----:B------:R-:W-:Y:S02]  /*7950*/  HFMA2 R12, -RZ, RZ, 0, 5.9604644775390625e-08 ;  /* 0x00000001ff0c7431 */ /* 0x000fe400000001ff */
[----:B------:R-:W-:Y:S02]  /*7960*/  IMAD.MOV.U32 R8, RZ, RZ, 0x192 ;  /* 0x00000192ff087424 */ /* 0x000fe400078e00ff */
[----:B------:R-:W-:Y:S01]  /*7970*/  IMAD.MOV.U32 R13, RZ, RZ, RZ ;  /* 0x000000ffff0d7224 */ /* 0x000fe200078e00ff */
[----:B------:R-:W3:Y:S01]  /*7980*/  LDCU.64 UR6, c[0x4][0x78] ;  /* 0x01000f00ff0677ac */ /* 0x000ee20008000a00 */
[----:B------:R-:W1:Y:S01]  /*7990*/  LDC.64 R2, c[0x4][R3] ;  /* 0x0100000003027b82 */ /* 0x000e620000000a00 */
[----:B------:R-:W5:Y:S01]  /*79a0*/  LDCU.64 UR4, c[0x4][0x10] ;  /* 0x01000200ff0477ac */ /* 0x000f620008000a00 */
[----:B--2---:R-:W-:Y:S01]  /*79b0*/  MOV R5, UR9 ;  /* 0x0000000900057c02 */ /* 0x004fe20008000f00 */
[----:B------:R-:W-:Y:S01]  /*79c0*/  IMAD.U32 R4, RZ, RZ, UR8 ;  /* 0x00000008ff047e24 */ /* 0x000fe2000f8e00ff */
[----:B---3--:R-:W-:Y:S01]  /*79d0*/  MOV R7, UR7 ;  /* 0x0000000700077c02 */ /* 0x008fe20008000f00 */
[----:B------:R-:W-:Y:S01]  /*79e0*/  IMAD.U32 R6, RZ, RZ, UR6 ;  /* 0x00000006ff067e24 */ /* 0x000fe2000f8e00ff */
[----:B-----5:R-:W-:Y:S01]  /*79f0*/  MOV R11, UR5 ;  /* 0x00000005000b7c02 */ /* 0x020fe20008000f00 */
[----:B------:R-:W-:Y:S02]  /*7a00*/  IMAD.U32 R10, RZ, RZ, UR4 ;  /* 0x00000004ff0a7e24 */ /* 0x000fe4000f8e00ff */
[----:B------:R-:W-:Y:S07]  /*7a10*/  LEPC R20, `(.L_x_132) ;  /* 0x000000001014794e */ /* 0x000fee0000000000 */
[----:B-1--4-:R-:W-:Y:S05]  /*7a20*/  CALL.ABS.NOINC R2 ;  /* 0x0000000002007343 */ /* 0x012fea0003c00000 */
.L_x_132:
[----:B------:R-:W-:Y:S01]  /*7a30*/  ISETP.NE.AND P0, PT, R110, RZ, PT ;  /* 0x000000ff6e00720c */ /* 0x000fe20003f05270 */
[----:B------:R-:W-:Y:S05]  /*7a40*/  WARPSYNC.ALL ;  /* 0x0000000000007948 */ /* 0x000fea0003800000 */
[----:B------:R-:W-:Y:S01]  /*7a50*/  R2UR UR4, R48 ;  /* 0x00000000300472ca */ /* 0x000fe200000e0000 */
[----:B------:R-:W-:Y:S01]  /*7a60*/  BSSY.RECONVERGENT B0, `(.L_x_133) ;  /* 0x000009c000007945 */ /* 0x000fe20003800200 */
[-C--:B------:R-:W-:Y:S02]  /*7a70*/  F2FP.F16.E5M2.UNPACK_B R51, R80.reuse ;  /* 0x00000050ff33723e */ /* 0x080fe400020004ff */
[----:B------:R-:W-:Y:S02]  /*7a80*/  F2FP.F16.E5M2.UNPACK_B R80, R80.H1 ;  /* 0x00000050ff50723e */ /* 0x000fe400030004ff */
[-C--:B------:R-:W-:Y:S01]  /*7a90*/  F2FP.F16.E5M2.UNPACK_B R55, R81.reuse ;  /* 0x00000051ff37723e */ /* 0x080fe200020004ff */
[--C-:B------:R-:W-:Y:S01]  /*7aa0*/  HADD2.F32 R50, -RZ, R51.reuse.H0_H0 ;  /* 0x20000033ff327230 */ /* 0x100fe20000004100 */
[----:B------:R-:W-:Y:S01]  /*7ab0*/  F2FP.F16.E5M2.UNPACK_B R81, R81.H1 ;  /* 0x00000051ff51723e */ /* 0x000fe200030004ff */
[----:B------:R-:W-:Y:S01]  /*7ac0*/  HADD2.F32 R52, -RZ, R51.H1_H1 ;  /* 0x30000033ff347230 */ /* 0x000fe20000004100 */
[-C--:B------:R-:W-:Y:S01]  /*7ad0*/  F2FP.F16.E5M2.UNPACK_B R59, R82.reuse ;  /* 0x00000052ff3b723e */ /* 0x080fe200020004ff */
[--C-:B------:R-:W-:Y:S01]  /*7ae0*/  HADD2.F32 R51, -RZ, R80.reuse.H0_H0 ;  /* 0x20000050ff337230 */ /* 0x100fe20000004100 */
[----:B------:R-:W-:Y:S01]  /*7af0*/  F2FP.F16.E5M2.UNPACK_B R82, R82.H1 ;  /* 0x00000052ff52723e */ /* 0x000fe200030004ff */
[----:B------:R-:W-:Y:S01]  /*7b00*/  LDTM.16dp32bit_t0_t15.x32 R4, tmem[UR4+0x40] ;  /* 0x00004004000479ee */ /* 0x000fe20008a80000 */
[----:B------:R-:W2:Y:S01]  /*7b10*/  LDTM.16dp32bit_t16_t31.x32 R4, tmem[UR4+0x60] ;  /* 0x00006004000479ee */ /* 0x000ea20008aa0000 */
[----:B------:R-:W-:Y:S01]  /*7b20*/  NOP ;  /* 0x0000000000007918 */ /* 0x000fe20000000000 */
[--C-:B------:R-:W-:Y:S01]  /*7b30*/  HADD2.F32 R53, -RZ, R55.reuse.H0_H0 ;  /* 0x20000037ff357230 */ /* 0x100fe20000004100 */
[----:B------:R-:W-:Y:S01]  /*7b40*/  R2UR UR5, R113 ;  /* 0x00000000710572ca */ /* 0x000fe200000e0000 */
[----:B------:R-:W-:Y:S01]  /*7b50*/  HADD2.F32 R56, -RZ, R55.H1_H1 ;  /* 0x30000037ff387230 */ /* 0x000fe20000004100 */
[----:B------:R-:W-:Y:S01]  /*7b60*/  F2FP.F16.E5M2.UNPACK_B R63, R83 ;  /* 0x00000053ff3f723e */ /* 0x000fe200020004ff */
[--C-:B------:R-:W-:Y:S01]  /*7b70*/  HADD2.F32 R57, -RZ, R59.reuse.H0_H0 ;  /* 0x2000003bff397230 */ /* 0x100fe20000004100 */
[----:B----4-:R-:W-:Y:S01]  /*7b80*/  F2FP.F16.E5M2.UNPACK_B R67, R84 ;  /* 0x00000054ff43723e */ /* 0x010fe200020004ff */
[----:B------:R-:W-:Y:S01]  /*7b90*/  HADD2.F32 R60, -RZ, R59.H1_H1 ;  /* 0x3000003bff3c7230 */ /* 0x000fe20000004100 */
[----:B------:R-:W-:Y:S01]  /*7ba0*/  F2FP.F16.E5M2.UNPACK_B R71, R85 ;  /* 0x00000055ff47723e */ /* 0x000fe200020004ff */
[--C-:B------:R-:W-:Y:S01]  /*7bb0*/  HADD2.F32 R61, -RZ, R63.reuse.H0_H0 ;  /* 0x2000003fff3d7230 */ /* 0x100fe20000004100 */
[----:B------:R-:W-:Y:S01]  /*7bc0*/  F2FP.F16.E5M2.UNPACK_B R75, R86 ;  /* 0x00000056ff4b723e */ /* 0x000fe200020004ff */
[----:B------:R-:W-:Y:S01]  /*7bd0*/  HADD2.F32 R64, -RZ, R63.H1_H1 ;  /* 0x3000003fff407230 */ /* 0x000fe20000004100 */
[----:B------:R-:W-:Y:S01]  /*7be0*/  F2FP.F16.E5M2.UNPACK_B R77, R87 ;  /* 0x00000057ff4d723e */ /* 0x000fe200020004ff */
[--C-:B------:R-:W-:Y:S01]  /*7bf0*/  HADD2.F32 R65, -RZ, R67.reuse.H0_H0 ;  /* 0x20000043ff417230 */ /* 0x100fe20000004100 */
[----:B------:R-:W-:Y:S01]  /*7c00*/  F2FP.F16.E5M2.UNPACK_B R83, R83.H1 ;  /* 0x00000053ff53723e */ /* 0x000fe200030004ff */
[----:B------:R-:W-:Y:S01]  /*7c10*/  UIADD3 UR5, UPT, UPT, UR5, 0x290, URZ ;  /* 0x0000029005057890 */ /* 0x000fe2000fffe0ff */
[----:B------:R-:W-:Y:S01]  /*7c20*/  HADD2.F32 R67, -RZ, R67.H1_H1 ;  /* 0x30000043ff437230 */ /* 0x000fe20000004100 */
[----:B------:R-:W-:Y:S01]  /*7c30*/  F2FP.F16.E5M2.UNPACK_B R84, R84.H1 ;  /* 0x00000054ff54723e */ /* 0x000fe200030004ff */
[--C-:B------:R-:W-:Y:S01]  /*7c40*/  HADD2.F32 R69, -RZ, R71.reuse.H0_H0 ;  /* 0x20000047ff457230 */ /* 0x100fe20000004100 */
[----:B------:R-:W-:Y:S01]  /*7c50*/  UPRMT UR5, UR37, 0x654, UR5 ;  /* 0x0000065425057896 */ /* 0x000fe20008000005 */
[----:B------:R-:W-:Y:S01]  /*7c60*/  HADD2.F32 R72, -RZ, R71.H1_H1 ;  /* 0x30000047ff487230 */ /* 0x000fe20000004100 */
[----:B------:R-:W-:Y:S01]  /*7c70*/  F2FP.F16.E5M2.UNPACK_B R85, R85.H1 ;  /* 0x00000055ff55723e */ /* 0x000fe200030004ff */
[--C-:B------:R-:W-:Y:S02]  /*7c80*/  HADD2.F32 R73, -RZ, R75.reuse.H0_H0 ;  /* 0x2000004bff497230 */ /* 0x100fe40000004100 */
[C---:B--2---:R-:W-:Y:S01]  /*7c90*/  FMUL R4, R47.reuse, R4 ;  /* 0x000000042f047220 */ /* 0x044fe20000400000 */
[C---:B------:R-:W-:Y:S01]  /*7ca0*/  FMUL R5, R47.reuse, R5 ;  /* 0x000000052f057220 */ /* 0x040fe20000400000 */
[C---:B------:R-:W-:Y:S01]  /*7cb0*/  FMUL R8, R47.reuse, R8 ;  /* 0x000000082f087220 */ /* 0x040fe20000400000 */
[----:B------:R-:W-:Y:S01]  /*7cc0*/  FMUL R9, R47, R9 ;  /* 0x000000092f097220 */ /* 0x000fe20000400000 */
[C---:B------:R-:W-:Y:S01]  /*7cd0*/  FFMA R4, R49.reuse, R50, R4 ;  /* 0x0000003231047223 */ /* 0x040fe20000000004 */
[----:B------:R-:W-:Y:S01]  /*7ce0*/  SYNCS.ARRIVE.TRANS64.RED.A1T0 RZ, [UR5], RZ ;  /* 0x000000ffffff79a7 */ /* 0x000fe20008100405 */
        /* <DEDUP_REMOVED lines=18> */
[--C-:B------:R-:W-:Y:S02]  /*7e10*/  HADD2.F32 R55, -RZ, R81.reuse.H0_H0 ;  /* 0x20000051ff377230 */ /* 0x100fe40000004100 */
[----:B------:R-:W-:Y:S01]  /*7e20*/  FMUL R10, R47, R10 ;  /* 0x0000000a2f0a7220 */ /* 0x000fe20000400000 */
[C---:B------:R-:W-:Y:S01]  /*7e30*/  FFMA R6, R49.reuse, R51, R6 ;  /* 0x0000003331067223 */ /* 0x040fe20000000006 */
[----:B------:R-:W-:Y:S02]  /*7e40*/  HADD2.F32 R58, -RZ, R81.H1_H1 ;  /* 0x30000051ff3a7230 */ /* 0x000fe40000004100 */
[C---:B------:R-:W-:Y:S01]  /*7e50*/  FFMA R7, R49.reuse, R54, R7 ;  /* 0x0000003631077223 */ /* 0x040fe20000000007 */
[C---:B------:R-:W-:Y:S01]  /*7e60*/  FFMA R8, R49.reuse, R53, R8 ;  /* 0x0000003531087223 */ /* 0x040fe20000000008 */
[C---:B------:R-:W-:Y:S01]  /*7e70*/  FFMA R9, R49.reuse, R56, R9 ;  /* 0x0000003831097223 */ /* 0x040fe20000000009 */
[----:B------:R-:W-:Y:S01]  /*7e80*/  FFMA R10, R49, R55, R10 ;  /* 0x00000037310a7223 */ /* 0x000fe2000000000a */
[----:B------:R-:W-:Y:S01]  /*7e90*/  HADD2.F32 R51, -RZ, R77.H0_H0 ;  /* 0x2000004dff337230 */ /* 0x000fe20000004100 */
[----:B-1----:R-:W-:Y:S01]  /*7ea0*/  F2FP.SATFINITE.E5M2.F32.PACK_AB_MERGE_C R116, R7, R6, RZ ;  /* 0x000000060774723e */ /* 0x002fe200048060ff */
[C---:B------:R-:W-:Y:S01]  /*7eb0*/  FMUL R11, R47.reuse, R11 ;  /* 0x0000000b2f0b7220 */ /* 0x040fe20000400000 */
[--C-:B------:R-:W-:Y:S02]  /*7ec0*/  HADD2.F32 R59, -RZ, R82.reuse.H0_H0 ;  /* 0x20000052ff3b7230 */ /* 0x100fe40000004100 */
[----:B------:R-:W-:Y:S01]  /*7ed0*/  FMUL R14, R47, R14 ;  /* 0x0000000e2f0e7220 */ /* 0x000fe20000400000 */
[----:B------:R-:W-:Y:S01]  /*7ee0*/  HADD2.F32 R62, -RZ, R82.H1_H1 ;  /* 0x30000052ff3e7230 */ /* 0x000fe20000004100 */
[----:B------:R-:W-:Y:S01]  /*7ef0*/  F2FP.SATFINITE.E5M2.F32.PACK_AB_MERGE_C R116, R5, R4, R116 ;  /* 0x000000040574723e */ /* 0x000fe20004806074 */
[C---:B------:R-:W-:Y:S01]  /*7f00*/  FFMA R11, R49.reuse, R58, R11 ;  /* 0x0000003a310b7223 */ /* 0x040fe2000000000b */
[C---:B------:R-:W-:Y:S01]  /*7f10*/  FFMA R12, R49.reuse, R57, R12 ;  /* 0x00000039310c7223 */ /* 0x040fe2000000000c */
[C---:B------:R-:W-:Y:S01]  /*7f20*/  FFMA R13, R49.reuse, R60, R13 ;  /* 0x0000003c310d7223 */ /* 0x040fe2000000000d */
[----:B------:R-:W-:Y:S01]  /*7f30*/  F2FP.F16.E5M2.UNPACK_B R86, R86.H1 ;  /* 0x00000056ff56723e */ /* 0x000fe200030004ff */
[----:B------:R-:W-:Y:S01]  /*7f40*/  FFMA R14, R49, R59, R14 ;  /* 0x0000003b310e7223 */ /* 0x000fe2000000000e */
[----:B------:R-:W-:Y:S01]  /*7f50*/  F2FP.SATFINITE.E5M2.F32.PACK_AB_MERGE_C R117, R11, R10, RZ ;  /* 0x0000000a0b75723e */ /* 0x000fe200048060ff */
[C---:B------:R-:W-:Y:S01]  /*7f60*/  FMUL R15, R47.reuse, R15 ;  /* 0x0000000f2f0f7220 */ /* 0x040fe20000400000 */
[--C-:B------:R-:W-:Y:S02]  /*7f70*/  HADD2.F32 R63, -RZ, R83.reuse.H0_H0 ;  /* 0x20000053ff3f7230 */ /* 0x100fe40000004100 */
[----:B------:R-:W-:Y:S01]  /*7f80*/  FMUL R18, R47, R18 ;  /* 0x000000122f127220 */ /* 0x000fe20000400000 */
[----:B------:R-:W-:Y:S01]  /*7f90*/  HADD2.F32 R66, -RZ, R83.H1_H1 ;  /* 0x30000053ff427230 */ /* 0x000fe20000004100 */
[----:B------:R-:W-:Y:S01]  /*7fa0*/  F2FP.SATFINITE.E5M2.F32.PACK_AB_MERGE_C R117, R9, R8, R117 ;  /* 0x000000080975723e */ /* 0x000fe20004806075 */
[C---:B------:R-:W-:Y:S01]  /*7fb0*/  FFMA R15, R49.reuse, R62, R15 ;  /* 0x0000003e310f7223 */ /* 0x040fe2000000000f */
[C---:B------:R-:W-:Y:S01]  /*7fc0*/  FFMA R16, R49.reuse, R61, R16 ;  /* 0x0000003d31107223 */ /* 0x040fe20000000010 */
[----:B------:R-:W-:Y:S01]  /*7fd0*/  FFMA R17, R49, R64, R17 ;  /* 0x0000004031117223 */ /* 0x000fe20000000011 */
[----:B------:R-:W-:Y:S01]  /*7fe0*/  FMUL R19, R47, R19 ;  /* 0x000000132f137220 */ /* 0x000fe20000400000 */
        /* <DEDUP_REMOVED lines=15> */
[----:B------:R-:W-:Y:S01]  /*80e0*/  F2FP.F16.E5M2.UNPACK_B R87, R87.H1 ;  /* 0x00000057ff57723e */ /* 0x000fe200030004ff */
        /* <DEDUP_REMOVED lines=32> */
[----:B------:R-:W-:Y:S03]  /*82f0*/  IADD3 R79, PT, PT, R44, 0x1, RZ ;  /* 0x000000012c4f7810 */ /* 0x000fe60007ffe0ff */
        /* <DEDUP_REMOVED lines=9> */
[----:B------:R-:W-:Y:S02]  /*8390*/  UIADD3 UR8, UP0, UPT, UR52, 0x680, URZ ;  /* 0x0000068034087890 */ /* 0x000fe4000ff1e0ff */
[----:B------:R-:W-:Y:S02]  /*83a0*/  UIADD3 UR5, UPT, UPT, UR41, 0x40, URZ ;  /* 0x0000004029057890 */ /* 0x000fe4000fffe0ff */
[----:B------:R-:W-:Y:S02]  /*83b0*/  UIADD3 UR4, UPT, UPT, UR49, 0x3400, URZ ;  /* 0x0000340031047890 */ /* 0x000fe4000fffe0ff */
[----:B------:R-:W-:Y:S01]  /*83c0*/  UIADD3.X UR9, UPT, UPT, URZ, UR53, URZ, UP0, !UPT ;  /* 0x00000035ff097290 */ /* 0x000fe200087fe4ff */
[----:B------:R-:W-:Y:S01]  /*83d0*/  UMOV UR6, UR42 ;  /* 0x0000002a00067c82 */ /* 0x000fe20008000000 */
[----:B------:R-:W-:Y:S07]  /*83e0*/  UMOV UR7, UR36 ;  /* 0x0000002400077c82 */ /* 0x000fee0008000000 */
[----:B------:R2:W-:Y:S01]  /*83f0*/  UTMASTG.3D [UR4], [UR8] ;  /* 0x00000004080073b5 */ /* 0x0005e20008010000 */
[----:B------:R0:W-:Y:S01]  /*8400*/  UTMACMDFLUSH ;  /* 0x00000000000079b7 */ /* 0x0001e20000000000 */
[----:B--2---:R-:W-:Y:S04]  /*8410*/  DEPBAR.LE SB0, 0x1 ;  /* 0x000080400000791a */ /* 0x004fe80000000000 */
.L_x_134:
[----:B------:R-:W-:Y:S05]  /*8420*/  BSYNC.RECONVERGENT B0 ;  /* 0x0000000000007941 */ /* 0x000fea0003800200 */
.L_x_133:
[----:B------:R-:W-:Y:S01]  /*8430*/  BAR.SYNC.DEFER_BLOCKING 0x1, 0x80 ;  /* 0x0042000000007b1d */ /* 0x000fe20000010000 */
[----:B------:R-:W-:Y:S01]  /*8440*/  ISETP.NE.AND P2, PT, R111, RZ, PT ;  /* 0x000000ff6f00720c */ /* 0x000fe20003f45270 */
[----:B------:R-:W-:Y:S01]  /*8450*/  IMAD.IADD R20, R43, 0x1, R94 ;  /* 0x000000012b147824 */ /* 0x000fe200078e025e */
[----:B------:R-:W-:Y:S01]  /*8460*/  ISETP.NE.AND P0, PT, R112, 0x2, PT ;  /* 0x000000027000780c */ /* 0x000fe20003f05270 */
[----:B------:R-:W-:Y:S01]  /*8470*/  IMAD.IADD R21, R45, 0x1, R96 ;  /* 0x000000012d157824 */ /* 0x000fe200078e0260 */
[----:B------:R-:W-:Y:S02]  /*8480*/  ISETP.NE.AND P1, PT, R79, 0x4, PT ;  /* 0x000000044f00780c */ /* 0x000fe40003f25270 */
[----:B------:R-:W-:Y:S02]  /*8490*/  SEL R3, RZ, 0x1, P0 ;  /* 0x00000001ff037807 */ /* 0x000fe40000000000 */
[----:B------:R-:W-:Y:S02]  /*84a0*/  SEL R0, RZ, 0x1, P1 ;  /* 0x00000001ff007807 */ /* 0x000fe40000800000 */
[----:B------:R-:W-:Y:S02]  /*84b0*/  LOP3.LUT R106, R106, R3, RZ, 0x3c, !PT ;  /* 0x000000036a6a7212 */ /* 0x000fe400078e3cff */
[----:B------:R-:W-:Y:S02]  /*84c0*/  LOP3.LUT R107, R107, R0, RZ, 0x3c, !PT ;  /* 0x000000006b6b7212 */ /* 0x000fe400078e3cff */
[----:B------:R-:W-:Y:S02]  /*84d0*/  @P2 R2UR UR36, R103 ;  /* 0x00000000672422ca */ /* 0x000fe400000e0000 */
[----:B------:R-:W-:Y:S02]  /*84e0*/  SEL R112, R112, RZ, P0 ;  /* 0x000000ff70707207 */ /* 0x000fe40000000000 */
[----:B------:R-:W-:Y:S01]  /*84f0*/  SEL R44, R79, RZ, P1 ;  /* 0x000000ff4f2c7207 */ /* 0x000fe20000800000 */
[----:B------:R-:W-:Y:S10]  /*8500*/  @P2 BRA `(.L_x_135) ;  /* 0xffffffd400f82947 */ /* 0x000ff4000383ffff */
[----:B------:R-:W-:Y:S05]  /*8510*/  EXIT ;  /* 0x000000000000794d */ /* 0x000fea0003800000 */
.L_x_20:
[----:B--2---:R2:W1:Y:S02]  /*8520*/  SYNCS.PHASECHK.TRANS64.TRYWAIT P0, [R3+URZ+0x2c0], R2 ;  /* 0x0002c002030075a7 */ /* 0x00446400080011ff */
[----:B-1----:R-:W-:Y:S05]  /*8530*/  @!P0 NANOSLEEP.SYNCS 0x989680 ;  /* 0x009896800000895d */ /* 0x002fea0003900000 */
[----:B------:R-:W1:Y:S02]  /*8540*/  @!P0 SYNCS.PHASECHK.TRANS64 P0, [R3+URZ+0x2c0], R2 ;  /* 0x0002c002030085a7 */ /* 0x000e6400080010ff */
[----:B-1----:R-:W-:Y:S05]  /*8550*/  @!P0 BRA `(.L_x_20) ;  /* 0xfffffffc00f08947 */ /* 0x002fea000383ffff */
[----:B------:R-:W-:Y:S05]  /*8560*/  BRA `(.L_x_136) ;  /* 0xffffff94000c7947 */ /* 0x000fea000383ffff */
.L_x_23:
[----:B-1----:R-:W-:-:S07]  /*8570*/  MOV R2, UR33 ;  /* 0x0000002100027c02 */ /* 0x002fce0008000f00 */
.L_x_137:
[----:B-1----:R1:W2:Y:S02]  /*8580*/  SYNCS.PHASECHK.TRANS64.TRYWAIT P0, [R2+URZ+0x110], R5 ;  /* 0x00011005020075a7 */ /* 0x0022a400080011ff */
[----:B--2---:R-:W-:Y:S05]  /*8590*/  @!P0 NANOSLEEP.SYNCS 0x989680 ;  /* 0x009896800000895d */ /* 0x004fea0003900000 */
[----:B------:R-:W2:Y:S02]  /*85a0*/  @!P0 SYNCS.PHASECHK.TRANS64 P0, [R2+URZ+0x110], R5 ;  /* 0x00011005020085a7 */ /* 0x000ea400080010ff */
[----:B--2---:R-:W-:Y:S05]  /*85b0*/  @!P0 BRA `(.L_x_137) ;  /* 0xfffffffc00f08947 */ /* 0x004fea000383ffff */
[----:B------:R-:W-:Y:S05]  /*85c0*/  BRA `(.L_x_22) ;  /* 0xffffff94005c7947 */ /* 0x000fea000383ffff */
.L_x_29:
[----:B-1----:R-:W-:-:S07]  /*85d0*/  MOV R2, UR17 ;  /* 0x0000001100027c02 */ /* 0x002fce0008000f00 */
.L_x_138:
[----:B-1----:R1:W2:Y:S02]  /*85e0*/  SYNCS.PHASECHK.TRANS64.TRYWAIT P0, [R2+URZ+0x110], R5 ;  /* 0x00011005020075a7 */ /* 0x0022a400080011ff */
[----:B--2---:R-:W-:Y:S05]  /*85f0*/  @!P0 NANOSLEEP.SYNCS 0x989680 ;  /* 0x009896800000895d */ /* 0x004fea0003900000 */
[----:B------:R-:W2:Y:S02]  /*8600*/  @!P0 SYNCS.PHASECHK.TRANS64 P0, [R2+URZ+0x110], R5 ;  /* 0x00011005020085a7 */ /* 0x000ea400080010ff */
[----:B--2---:R-:W-:Y:S05]  /*8610*/  @!P0 BRA `(.L_x_138) ;  /* 0xfffffffc00f08947 */ /* 0x004fea000383ffff */
[----:B------:R-:W-:Y:S05]  /*8620*/  BRA `(.L_x_28) ;  /* 0xffffff9800047947 */ /* 0x000fea000383ffff */
.L_x_33:
[----:B-1----:R1:W2:Y:S02]  /*8630*/  SYNCS.PHASECHK.TRANS64.TRYWAIT P0, [R2+URZ+0x250], R3 ;  /* 0x00025003020075a7 */ /* 0x0022a400080011ff */
[----:B--2---:R-:W-:Y:S05]  /*8640*/  @!P0 NANOSLEEP.SYNCS 0x989680 ;  /* 0x009896800000895d */ /* 0x004fea0003900000 */
[----:B------:R-:W2:Y:S02]  /*8650*/  @!P0 SYNCS.PHASECHK.TRANS64 P0, [R2+URZ+0x250], R3 ;  /* 0x00025003020085a7 */ /* 0x000ea400080010ff */
[----:B--2---:R-:W-:Y:S05]  /*8660*/  @!P0 BRA `(.L_x_33) ;  /* 0xfffffffc00f08947 */ /* 0x004fea000383ffff */
[----:B------:R-:W-:Y:S05]  /*8670*/  BRA `(.L_x_139) ;  /* 0xffffff9800947947 */ /* 0x000fea000383ffff */
.L_x_37:
[----:B----4-:R-:W-:-:S07]  /*8680*/  MOV R0, UR5 ;  /* 0x0000000500007c02 */ /* 0x010fce0008000f00 */
.L_x_140:
[----:B-1----:R1:W2:Y:S02]  /*8690*/  SYNCS.PHASECHK.TRANS64.TRYWAIT P0, [R0+URZ], R3 ;  /* 0x00000003000075a7 */ /* 0x0022a400080011ff */
[----:B--2---:R-:W-:Y:S05]  /*86a0*/  @!P0 NANOSLEEP.SYNCS 0x989680 ;  /* 0x009896800000895d */ /* 0x004fea0003900000 */
[----:B------:R-:W2:Y:S02]  /*86b0*/  @!P0 SYNCS.PHASECHK.TRANS64 P0, [R0+URZ], R3 ;  /* 0x00000003000085a7 */ /* 0x000ea400080010ff */
[----:B--2---:R-:W-:Y:S05]  /*86c0*/  @!P0 BRA `(.L_x_140) ;  /* 0xfffffffc00f08947 */ /* 0x004fea000383ffff */
[----:B------:R-:W-:Y:S05]  /*86d0*/  BRA `(.L_x_141) ;  /* 0xffffffa000047947 */ /* 0x000fea000383ffff */
.L_x_38:
[----:B----4-:R-:W-:-:S07]  /*86e0*/  MOV R0, UR5 ;  /* 0x0000000500007c02 */ /* 0x010fce0008000f00 */
.L_x_142:
[----:B-1----:R1:W2:Y:S02]  /*86f0*/  SYNCS.PHASECHK.TRANS64.TRYWAIT P0, [R0+URZ], R3 ;  /* 0x00000003000075a7 */ /* 0x0022a400080011ff */
[----:B--2---:R-:W-:Y:S05]  /*8700*/  @!P0 NANOSLEEP.SYNCS 0x989680 ;  /* 0x009896800000895d */ /* 0x004fea0003900000 */
[----:B------:R-:W2:Y:S02]  /*8710*/  @!P0 SYNCS.PHASECHK.TRANS64 P0, [R0+URZ], R3 ;  /* 0x00000003000085a7 */ /* 0x000ea400080010ff */
[----:B--2---:R-:W-:Y:S05]  /*8720*/  @!P0 BRA `(.L_x_142) ;  /* 0xfffffffc00f08947 */ /* 0x004fea000383ffff */
[----:B------:R-:W-:Y:S05]  /*8730*/  BRA `(.L_x_143) ;  /* 0xffffffa000107947 */ /* 0x000fea000383ffff */
.L_x_39:
[----:B----4-:R-:W-:-:S07]  /*8740*/  MOV R0, UR5 ;  /* 0x0000000500007c02 */ /* 0x010fce0008000f00 */
.L_x_144:
[----:B-1----:R1:W2:Y:S02]  /*8750*/  SYNCS.PHASECHK.TRANS64.TRYWAIT P0, [R0+URZ], R3 ;  /* 0x00000003000075a7 */ /* 0x0022a400080011ff */
[----:B--2---:R-:W-:Y:S05]  /*8760*/  @!P0 NANOSLEEP.SYNCS 0x989680 ;  /* 0x009896800000895d */ /* 0x004fea0003900000 */
[----:B------:R-:W2:Y:S02]  /*8770*/  @!P0 SYNCS.PHASECHK.TRANS64 P0, [R0+URZ], R3 ;  /* 0x00000003000085a7 */ /* 0x000ea400080010ff */
[----:B--2---:R-:W-:Y:S05]  /*8780*/  @!P0 BRA `(.L_x_144) ;  /* 0xfffffffc00f08947 */ /* 0x004fea000383ffff */
[----:B------:R-:W-:Y:S05]  /*8790*/  BRA `(.L_x_145) ;  /* 0xffffffa0001c7947 */ /* 0x000fea000383ffff */
.L_x_40:
[----:B----4-:R-:W-:-:S07]  /*87a0*/  MOV R0, UR5 ;  /* 0x0000000500007c02 */ /* 0x010fce0008000f00 */
.L_x_146:
[----:B-1----:R1:W2:Y:S02]  /*87b0*/  SYNCS.PHASECHK.TRANS64.TRYWAIT P0, [R0+URZ], R3 ;  /* 0x00000003000075a7 */ /* 0x0022a400080011ff */
[----:B--2---:R-:W-:Y:S05]  /*87c0*/  @!P0 NANOSLEEP.SYNCS 0x989680 ;  /* 0x009896800000895d */ /* 0x004fea0003900000 */
[----:B------:R-:W2:Y:S02]  /*87d0*/  @!P0 SYNCS.PHASECHK.TRANS64 P0, [R0+URZ], R3 ;  /* 0x00000003000085a7 */ /* 0x000ea400080010ff */
[----:B--2---:R-:W-:Y:S05]  /*87e0*/  @!P0 BRA `(.L_x_146) ;  /* 0xfffffffc00f08947 */ /* 0x004fea000383ffff */
[----:B------:R-:W-:Y:S05]  /*87f0*/  BRA `(.L_x_147) ;  /* 0xffffffa000287947 */ /* 0x000fea000383ffff */
.L_x_41:
[----:B----4-:R-:W-:-:S07]  /*8800*/  MOV R0, UR5 ;  /* 0x0000000500007c02 */ /* 0x010fce0008000f00 */
.L_x_148:
[----:B-1----:R1:W2:Y:S02]  /*8810*/  SYNCS.PHASECHK.TRANS64.TRYWAIT P0, [R0+URZ], R3 ;  /* 0x00000003000075a7 */ /* 0x0022a400080011ff */
[----:B--2---:R-:W-:Y:S05]  /*8820*/  @!P0 NANOSLEEP.SYNCS 0x989680 ;  /* 0x009896800000895d */ /* 0x004fea0003900000 */
[----:B------:R-:W2:Y:S02]  /*8830*/  @!P0 SYNCS.PHASECHK.TRANS64 P0, [R0+URZ], R3 ;  /* 0x00000003000085a7 */ /* 0x000ea400080010ff */
[----:B--2---:R-:W-:Y:S05]  /*8840*/  @!P0 BRA `(.L_x_148) ;  /* 0xfffffffc00f08947 */ /* 0x004fea000383ffff */
[----:B------:R-:W-:Y:S05]  /*8850*/  BRA `(.L_x_149) ;  /* 0xffffffa000347947 */ /* 0x000fea000383ffff */
.L_x_42:
[----:B----4-:R-:W-:-:S07]  /*8860*/  MOV R0, UR5 ;  /* 0x0000000500007c02 */ /* 0x010fce0008000f00 */
.L_x_150:
[----:B-1----:R1:W2:Y:S02]  /*8870*/  SYNCS.PHASECHK.TRANS64.TRYWAIT P0, [R0+URZ], R3 ;  /* 0x00000003000075a7 */ /* 0x0022a400080011ff */
[----:B--2---:R-:W-:Y:S05]  /*8880*/  @!P0 NANOSLEEP.SYNCS 0x989680 ;  /* 0x009896800000895d */ /* 0x004fea0003900000 */
[----:B------:R-:W2:Y:S02]  /*8890*/  @!P0 SYNCS.PHASECHK.TRANS64 P0, [R0+URZ], R3 ;  /* 0x00000003000085a7 */ /* 0x000ea400080010ff */
[----:B--2---:R-:W-:Y:S05]  /*88a0*/  @!P0 BRA `(.L_x_150) ;  /* 0xfffffffc00f08947 */ /* 0x004fea000383ffff */
[----:B------:R-:W-:Y:S05]  /*88b0*/  BRA `(.L_x_151) ;  /* 0xffffffa000407947 */ /* 0x000fea000383ffff */
.L_x_43:
[----:B----4-:R-:W-:-:S07]  /*88c0*/  MOV R0, UR5 ;  /* 0x0000000500007c02 */ /* 0x010fce0008000f00 */
.L_x_152:
[----:B-1----:R1:W2:Y:S02]  /*88d0*/  SYNCS.PHASECHK.TRANS64.TRYWAIT P0, [R0+URZ], R3 ;  /* 0x00000003000075a7 */ /* 0x0022a400080011ff */
[----:B--2---:R-:W-:Y:S05]  /*88e0*/  @!P0 NANOSLEEP.SYNCS 0x989680 ;  /* 0x009896800000895d */ /* 0x004fea0003900000 */
[----:B------:R-:W2:Y:S02]  /*88f0*/  @!P0 SYNCS.PHASECHK.TRANS64 P0, [R0+URZ], R3 ;  /* 0x00000003000085a7 */ /* 0x000ea400080010ff */
[----:B--2---:R-:W-:Y:S05]  /*8900*/  @!P0 BRA `(.L_x_152) ;  /* 0xfffffffc00f08947 */ /* 0x004fea000383ffff */
[----:B------:R-:W-:Y:S05]  /*8910*/  BRA `(.L_x_153) ;  /* 0xffffffa0004c7947 */ /* 0x000fea000383ffff */
.L_x_44:
[----:B----4-:R-:W-:-:S07]  /*8920*/  MOV R0, UR5 ;  /* 0x0000000500007c02 */ /* 0x010fce0008000f00 */
.L_x_154:
[----:B-1----:R1:W2:Y:S02]  /*8930*/  SYNCS.PHASECHK.TRANS64.TRYWAIT P0, [R0+URZ], R3 ;  /* 0x00000003000075a7 */ /* 0x0022a400080011ff */
[----:B--2---:R-:W-:Y:S05]  /*8940*/  @!P0 NANOSLEEP.SYNCS 0x989680 ;  /* 0x009896800000895d */ /* 0x004fea0003900000 */
[----:B------:R-:W2:Y:S02]  /*8950*/  @!P0 SYNCS.PHASECHK.TRANS64 P0, [R0+URZ], R3 ;  /* 0x00000003000085a7 */ /* 0x000ea400080010ff */
[----:B--2---:R-:W-:Y:S05]  /*8960*/  @!P0 BRA `(.L_x_154) ;  /* 0xfffffffc00f08947 */ /* 0x004fea000383ffff */
[----:B------:R-:W-:Y:S05]  /*8970*/  BRA `(.L_x_155) ;  /* 0xffffffa000587947 */ /* 0x000fea000383ffff */
.L_x_45:
[----:B----4-:R-:W-:-:S07]  /*8980*/  MOV R0, UR5 ;  /* 0x0000000500007c02 */ /* 0x010fce0008000f00 */
.L_x_156:
[----:B-1----:R1:W2:Y:S02]  /*8990*/  SYNCS.PHASECHK.TRANS64.TRYWAIT P0, [R0+URZ], R3 ;  /* 0x00000003000075a7 */ /* 0x0022a400080011ff */
[----:B--2---:R-:W-:Y:S05]  /*89a0*/  @!P0 NANOSLEEP.SYNCS 0x989680 ;  /* 0x009896800000895d */ /* 0x004fea0003900000 */
[----:B------:R-:W2:Y:S02]  /*89b0*/  @!P0 SYNCS.PHASECHK.TRANS64 P0, [R0+URZ], R3 ;  /* 0x00000003000085a7 */ /* 0x000ea400080010ff */
[----:B--2---:R-:W-:Y:S05]  /*89c0*/  @!P0 BRA `(.L_x_156) ;  /* 0xfffffffc00f08947 */ /* 0x004fea000383ffff */
[----:B------:R-:W-:Y:S05]  /*89d0*/  BRA `(.L_x_157) ;  /* 0xffffffa000647947 */ /* 0x000fea000383ffff */
.L_x_46:
[----:B----4-:R-:W-:-:S07]  /*89e0*/  MOV R0, UR5 ;  /* 0x0000000500007c02 */ /* 0x010fce0008000f00 */
.L_x_158:
[----:B-1----:R1:W2:Y:S02]  /*89f0*/  SYNCS.PHASECHK.TRANS64.TRYWAIT P0, [R0+URZ], R3 ;  /* 0x00000003000075a7 */ /* 0x0022a400080011ff */
[----:B--2---:R-:W-:Y:S05]  /*8a00*/  @!P0 NANOSLEEP.SYNCS 0x989680 ;  /* 0x009896800000895d */ /* 0x004fea0003900000 */
[----:B------:R-:W2:Y:S02]  /*8a10*/  @!P0 SYNCS.PHASECHK.TRANS64 P0, [R0+URZ], R3 ;  /* 0x00000003000085a7 */ /* 0x000ea400080010ff */
[----:B--2---:R-:W-:Y:S05]  /*8a20*/  @!P0 BRA `(.L_x_158) ;  /* 0xfffffffc00f08947 */ /* 0x004fea000383ffff */
[----:B------:R-:W-:Y:S05]  /*8a30*/  BRA `(.L_x_159) ;  /* 0xffffffa000707947 */ /* 0x000fea000383ffff */
.L_x_47:
[----:B----4-:R-:W-:-:S07]  /*8a40*/  MOV R0, UR5 ;  /* 0x0000000500007c02 */ /* 0x010fce0008000f00 */
.L_x_160:
[----:B-1----:R1:W2:Y:S02]  /*8a50*/  SYNCS.PHASECHK.TRANS64.TRYWAIT P0, [R0+URZ], R3 ;  /* 0x00000003000075a7 */ /* 0x0022a400080011ff */
[----:B--2---:R-:W-:Y:S05]  /*8a60*/  @!P0 NANOSLEEP.SYNCS 0x989680 ;  /* 0x009896800000895d */ /* 0x004fea0003900000 */
[----:B------:R-:W2:Y:S02]  /*8a70*/  @!P0 SYNCS.PHASECHK.TRANS64 P0, [R0+URZ], R3 ;  /* 0x00000003000085a7 */ /* 0x000ea400080010ff */
[----:B--2---:R-:W-:Y:S05]  /*8a80*/  @!P0 BRA `(.L_x_160) ;  /* 0xfffffffc00f08947 */ /* 0x004fea000383ffff */
[----:B------:R-:W-:Y:S05]  /*8a90*/  BRA `(.L_x_161) ;  /* 0xffffffa0007c7947 */ /* 0x000fea000383ffff */
.L_x_48:
[----:B----4-:R-:W-:-:S07]  /*8aa0*/  MOV R0, UR5 ;  /* 0x0000000500007c02 */ /* 0x010fce0008000f00 */
.L_x_162:
[----:B-1----:R1:W2:Y:S02]  /*8ab0*/  SYNCS.PHASECHK.TRANS64.TRYWAIT P0, [R0+URZ], R3 ;  /* 0x00000003000075a7 */ /* 0x0022a400080011ff */
[----:B--2---:R-:W-:Y:S05]  /*8ac0*/  @!P0 NANOSLEEP.SYNCS 0x989680 ;  /* 0x009896800000895d */ /* 0x004fea0003900000 */
[----:B------:R-:W2:Y:S02]  /*8ad0*/  @!P0 SYNCS.PHASECHK.TRANS64 P0, [R0+URZ], R3 ;  /* 0x00000003000085a7 */ /* 0x000ea400080010ff */
[----:B--2---:R-:W-:Y:S05]  /*8ae0*/  @!P0 BRA `(.L_x_162) ;  /* 0xfffffffc00f08947 */ /* 0x004fea000383ffff */
[----:B------:R-:W-:Y:S05]  /*8af0*/  BRA `(.L_x_163) ;  /* 0xffffffa000887947 */ /* 0x000fea000383ffff */
.L_x_49:
[----:B----4-:R-:W-:-:S07]  /*8b00*/  MOV R0, UR5 ;  /* 0x0000000500007c02 */ /* 0x010fce0008000f00 */
.L_x_164:
[----:B-1----:R1:W2:Y:S02]  /*8b10*/  SYNCS.PHASECHK.TRANS64.TRYWAIT P0, [R0+URZ], R3 ;  /* 0x00000003000075a7 */ /* 0x0022a400080011ff */
[----:B--2---:R-:W-:Y:S05]  /*8b20*/  @!P0 NANOSLEEP.SYNCS 0x989680 ;  /* 0x009896800000895d */ /* 0x004fea0003900000 */
[----:B------:R-:W2:Y:S02]  /*8b30*/  @!P0 SYNCS.PHASECHK.TRANS64 P0, [R0+URZ], R3 ;  /* 0x00000003000085a7 */ /* 0x000ea400080010ff */
[----:B--2---:R-:W-:Y:S05]  /*8b40*/  @!P0 BRA `(.L_x_164) ;  /* 0xfffffffc00f08947 */ /* 0x004fea000383ffff */
[----:B------:R-:W-:Y:S05]  /*8b50*/  BRA `(.L_x_165) ;  /* 0xffffffa000947947 */ /* 0x000fea000383ffff */
.L_x_50:
[----:B----4-:R-:W-:-:S07]  /*8b60*/  MOV R0, UR5 ;  /* 0x0000000500007c02 */ /* 0x010fce0008000f00 */
.L_x_166:
[----:B-1----:R1:W2:Y:S02]  /*8b70*/  SYNCS.PHASECHK.TRANS64.TRYWAIT P0, [R0+URZ], R3 ;  /* 0x00000003000075a7 */ /* 0x0022a400080011ff */
[----:B--2---:R-:W-:Y:S05]  /*8b80*/  @!P0 NANOSLEEP.SYNCS 0x989680 ;  /* 0x009896800000895d */ /* 0x004fea0003900000 */
[----:B------:R-:W2:Y:S02]  /*8b90*/  @!P0 SYNCS.PHASECHK.TRANS64 P0, [R0+URZ], R3 ;  /* 0x00000003000085a7 */ /* 0x000ea400080010ff */
[----:B--2---:R-:W-:Y:S05]  /*8ba0*/  @!P0 BRA `(.L_x_166) ;  /* 0xfffffffc00f08947 */ /* 0x004fea000383ffff */
[----:B------:R-:W-:Y:S05]  /*8bb0*/  BRA `(.L_x_167) ;  /* 0xffffffa000a07947 */ /* 0x000fea000383ffff */
.L_x_51:
[----:B----4-:R-:W-:-:S07]  /*8bc0*/  MOV R0, UR5 ;  /* 0x0000000500007c02 */ /* 0x010fce0008000f00 */
.L_x_168:
[----:B-1----:R1:W2:Y:S02]  /*8bd0*/  SYNCS.PHASECHK.TRANS64.TRYWAIT P0, [R0+URZ], R3 ;  /* 0x00000003000075a7 */ /* 0x0022a400080011ff */
[----:B--2---:R-:W-:Y:S05]  /*8be0*/  @!P0 NANOSLEEP.SYNCS 0x989680 ;  /* 0x009896800000895d */ /* 0x004fea0003900000 */
[----:B------:R-:W2:Y:S02]  /*8bf0*/  @!P0 SYNCS.PHASECHK.TRANS64 P0, [R0+URZ], R3 ;  /* 0x00000003000085a7 */ /* 0x000ea400080010ff */
[----:B--2---:R-:W-:Y:S05]  /*8c00*/  @!P0 BRA `(.L_x_168) ;  /* 0xfffffffc00f08947 */ /* 0x004fea000383ffff */
[----:B------:R-:W-:Y:S05]  /*8c10*/  BRA `(.L_x_169) ;  /* 0xffffffa000ac7947 */ /* 0x000fea000383ffff */
.L_x_52:
[----:B----4-:R-:W-:-:S07]  /*8c20*/  MOV R0, UR5 ;  /* 0x0000000500007c02 */ /* 0x010fce0008000f00 */
.L_x_170:
[----:B-1----:R1:W2:Y:S02]  /*8c30*/  SYNCS.PHASECHK.TRANS64.TRYWAIT P0, [R0+URZ], R3 ;  /* 0x00000003000075a7 */ /* 0x0022a400080011ff */
[----:B--2---:R-:W-:Y:S05]  /*8c40*/  @!P0 NANOSLEEP.SYNCS 0x989680 ;  /* 0x009896800000895d */ /* 0x004fea0003900000 */
[----:B------:R-:W2:Y:S02]  /*8c50*/  @!P0 SYNCS.PHASECHK.TRANS64 P0, [R0+URZ], R3 ;  /* 0x00000003000085a7 */ /* 0x000ea400080010ff */
[----:B--2---:R-:W-:Y:S05]  /*8c60*/  @!P0 BRA `(.L_x_170) ;  /* 0xfffffffc00f08947 */ /* 0x004fea000383ffff */
[----:B------:R-:W-:Y:S05]  /*8c70*/  BRA `(.L_x_171) ;  /* 0xffffffa000b87947 */ /* 0x000fea000383ffff */
.L_x_53:
[----:B----4-:R-:W-:-:S07]  /*8c80*/  MOV R0, UR5 ;  /* 0x0000000500007c02 */ /* 0x010fce0008000f00 */
.L_x_172:
[----:B-1----:R1:W2:Y:S02]  /*8c90*/  SYNCS.PHASECHK.TRANS64.TRYWAIT P0, [R0+URZ], R3 ;  /* 0x00000003000075a7 */ /* 0x0022a400080011ff */
[----:B--2---:R-:W-:Y:S05]  /*8ca0*/  @!P0 NANOSLEEP.SYNCS 0x989680 ;  /* 0x009896800000895d */ /* 0x004fea0003900000 */
[----:B------:R-:W2:Y:S02]  /*8cb0*/  @!P0 SYNCS.PHASECHK.TRANS64 P0, [R0+URZ], R3 ;  /* 0x00000003000085a7 */ /* 0x000ea400080010ff */
[----:B--2---:R-:W-:Y:S05]  /*8cc0*/  @!P0 BRA `(.L_x_172) ;  /* 0xfffffffc00f08947 */ /* 0x004fea000383ffff */
[----:B------:R-:W-:Y:S05]  /*8cd0*/  BRA `(.L_x_173) ;  /* 0xffffffa000c47947 */ /* 0x000fea000383ffff */
.L_x_54:
[----:B----4-:R-:W-:-:S07]  /*8ce0*/  MOV R0, UR5 ;  /* 0x0000000500007c02 */ /* 0x010fce0008000f00 */
.L_x_174:
[----:B-1----:R1:W2:Y:S02]  /*8cf0*/  SYNCS.PHASECHK.TRANS64.TRYWAIT P0, [R0+URZ], R3 ;  /* 0x00000003000075a7 */ /* 0x0022a400080011ff */
[----:B--2---:R-:W-:Y:S05]  /*8d00*/  @!P0 NANOSLEEP.SYNCS 0x989680 ;  /* 0x009896800000895d */ /* 0x004fea0003900000 */
[----:B------:R-:W2:Y:S02]  /*8d10*/  @!P0 SYNCS.PHASECHK.TRANS64 P0, [R0+URZ], R3 ;  /* 0x00000003000085a7 */ /* 0x000ea400080010ff */
[----:B--2---:R-:W-:Y:S05]  /*8d20*/  @!P0 BRA `(.L_x_174) ;  /* 0xfffffffc00f08947 */ /* 0x004fea000383ffff */
[----:B------:R-:W-:Y:S05]  /*8d30*/  BRA `(.L_x_175) ;  /* 0xffffffa000d07947 */ /* 0x000fea000383ffff */
.L_x_55:
[----:B----4-:R-:W-:-:S07]  /*8d40*/  MOV R0, UR5 ;  /* 0x0000000500007c02 */ /* 0x010fce0008000f00 */
.L_x_176:
[----:B-1----:R1:W2:Y:S02]  /*8d50*/  SYNCS.PHASECHK.TRANS64.TRYWAIT P0, [R0+URZ], R3 ;  /* 0x00000003000075a7 */ /* 0x0022a400080011ff */
[----:B--2---:R-:W-:Y:S05]  /*8d60*/  @!P0 NANOSLEEP.SYNCS 0x989680 ;  /* 0x009896800000895d */ /* 0x004fea0003900000 */
[----:B------:R-:W2:Y:S02]  /*8d70*/  @!P0 SYNCS.PHASECHK.TRANS64 P0, [R0+URZ], R3 ;  /* 0x00000003000085a7 */ /* 0x000ea400080010ff */
[----:B--2---:R-:W-:Y:S05]  /*8d80*/  @!P0 BRA `(.L_x_176) ;  /* 0xfffffffc00f08947 */ /* 0x004fea000383ffff */
[----:B------:R-:W-:Y:S05]  /*8d90*/  BRA `(.L_x_177) ;  /* 0xffffffa000dc7947 */ /* 0x000fea000383ffff */
.L_x_56:
[----:B----4-:R-:W-:-:S07]  /*8da0*/  MOV R0, UR5 ;  /* 0x0000000500007c02 */ /* 0x010fce0008000f00 */
.L_x_178:
[----:B-1----:R1:W2:Y:S02]  /*8db0*/  SYNCS.PHASECHK.TRANS64.TRYWAIT P0, [R0+URZ], R3 ;  /* 0x00000003000075a7 */ /* 0x0022a400080011ff */
[----:B--2---:R-:W-:Y:S05]  /*8dc0*/  @!P0 NANOSLEEP.SYNCS 0x989680 ;  /* 0x009896800000895d */ /* 0x004fea0003900000 */
[----:B------:R-:W2:Y:S02]  /*8dd0*/  @!P0 SYNCS.PHASECHK.TRANS64 P0, [R0+URZ], R3 ;  /* 0x00000003000085a7 */ /* 0x000ea400080010ff */
[----:B--2---:R-:W-:Y:S05]  /*8de0*/  @!P0 BRA `(.L_x_178) ;  /* 0xfffffffc00f08947 */ /* 0x004fea000383ffff */
[----:B------:R-:W-:Y:S05]  /*8df0*/  BRA `(.L_x_179) ;  /* 0xffffffa000e87947 */ /* 0x000fea000383ffff */
.L_x_57:
[----:B----4-:R-:W-:-:S07]  /*8e00*/  MOV R0, UR5 ;  /* 0x0000000500007c02 */ /* 0x010fce0008000f00 */
.L_x_180:
[----:B-1----:R1:W2:Y:S02]  /*8e10*/  SYNCS.PHASECHK.TRANS64.TRYWAIT P0, [R0+URZ], R3 ;  /* 0x00000003000075a7 */ /* 0x0022a400080011ff */
[----:B--2---:R-:W-:Y:S05]  /*8e20*/  @!P0 NANOSLEEP.SYNCS 0x989680 ;  /* 0x009896800000895d */ /* 0x004fea0003900000 */
[----:B------:R-:W2:Y:S02]  /*8e30*/  @!P0 SYNCS.PHASECHK.TRANS64 P0, [R0+URZ], R3 ;  /* 0x00000003000085a7 */ /* 0x000ea400080010ff */
[----:B--2---:R-:W-:Y:S05]  /*8e40*/  @!P0 BRA `(.L_x_180) ;  /* 0xfffffffc00f08947 */ /* 0x004fea000383ffff */
[----:B------:R-:W-:Y:S05]  /*8e50*/  BRA `(.L_x_181) ;  /* 0xffffffa000f47947 */ /* 0x000fea000383ffff */
.L_x_58:
[----:B----4-:R-:W-:-:S07]  /*8e60*/  MOV R0, UR5 ;  /* 0x0000000500007c02 */ /* 0x010fce0008000f00 */
.L_x_182:
[----:B-1----:R1:W2:Y:S02]  /*8e70*/  SYNCS.PHASECHK.TRANS64.TRYWAIT P0, [R0+URZ], R3 ;  /* 0x00000003000075a7 */ /* 0x0022a400080011ff */
[----:B--2---:R-:W-:Y:S05]  /*8e80*/  @!P0 NANOSLEEP.SYNCS 0x989680 ;  /* 0x009896800000895d */ /* 0x004fea0003900000 */
[----:B------:R-:W2:Y:S02]  /*8e90*/  @!P0 SYNCS.PHASECHK.TRANS64 P0, [R0+URZ], R3 ;  /* 0x00000003000085a7 */ /* 0x000ea400080010ff */
[----:B--2---:R-:W-:Y:S05]  /*8ea0*/  @!P0 BRA `(.L_x_182) ;  /* 0xfffffffc00f08947 */ /* 0x004fea000383ffff */
[----:B------:R-:W-:Y:S05]  /*8eb0*/  BRA `(.L_x_183) ;  /* 0xffffffa400007947 */ /* 0x000fea000383ffff */
.L_x_59:
[----:B----4-:R-:W-:-:S07]  /*8ec0*/  MOV R0, UR5 ;  /* 0x0000000500007c02 */ /* 0x010fce0008000f00 */
.L_x_184:
[----:B-1----:R1:W2:Y:S02]  /*8ed0*/  SYNCS.PHASECHK.TRANS64.TRYWAIT P0, [R0+URZ], R3 ;  /* 0x00000003000075a7 */ /* 0x0022a400080011ff */
[----:B--2---:R-:W-:Y:S05]  /*8ee0*/  @!P0 NANOSLEEP.SYNCS 0x989680 ;  /* 0x009896800000895d */ /* 0x004fea0003900000 */
[----:B------:R-:W2:Y:S02]  /*8ef0*/  @!P0 SYNCS.PHASECHK.TRANS64 P0, [R0+URZ], R3 ;  /* 0x00000003000085a7 */ /* 0x000ea400080010ff */
[----:B--2---:R-:W-:Y:S05]  /*8f00*/  @!P0 BRA `(.L_x_184) ;  /* 0xfffffffc00f08947 */ /* 0x004fea000383ffff */
[----:B------:R-:W-:Y:S05]  /*8f10*/  BRA `(.L_x_185) ;  /* 0xffffffa4000c7947 */ /* 0x000fea000383ffff */
.L_x_60:
[----:B----4-:R-:W-:-:S07]  /*8f20*/  MOV R0, UR5 ;  /* 0x0000000500007c02 */ /* 0x010fce0008000f00 */
.L_x_186:
[----:B-1----:R1:W2:Y:S02]  /*8f30*/  SYNCS.PHASECHK.TRANS64.TRYWAIT P0, [R0+URZ], R3 ;  /* 0x00000003000075a7 */ /* 0x0022a400080011ff */
[----:B--2---:R-:W-:Y:S05]  /*8f40*/  @!P0 NANOSLEEP.SYNCS 0x989680 ;  /* 0x009896800000895d */ /* 0x004fea0003900000 */
[----:B------:R-:W2:Y:S02]  /*8f50*/  @!P0 SYNCS.PHASECHK.TRANS64 P0, [R0+URZ], R3 ;  /* 0x00000003000085a7 */ /* 0x000ea400080010ff */
[----:B--2---:R-:W-:Y:S05]  /*8f60*/  @!P0 BRA `(.L_x_186) ;  /* 0xfffffffc00f08947 */ /* 0x004fea000383ffff */
[----:B------:R-:W-:Y:S05]  /*8f70*/  BRA `(.L_x_187) ;  /* 0xffffffa400187947 */ /* 0x000fea000383ffff */
.L_x_61:
[----:B----4-:R-:W-:-:S07]  /*8f80*/  MOV R0, UR5 ;  /* 0x0000000500007c02 */ /* 0x010fce0008000f00 */
.L_x_188:
[----:B-1----:R1:W2:Y:S02]  /*8f90*/  SYNCS.PHASECHK.TRANS64.TRYWAIT P0, [R0+URZ], R3 ;  /* 0x00000003000075a7 */ /* 0x0022a400080011ff */
[----:B--2---:R-:W-:Y:S05]  /*8fa0*/  @!P0 NANOSLEEP.SYNCS 0x989680 ;  /* 0x009896800000895d */ /* 0x004fea0003900000 */
[----:B------:R-:W2:Y:S02]  /*8fb0*/  @!P0 SYNCS.PHASECHK.TRANS64 P0, [R0+URZ], R3 ;  /* 0x00000003000085a7 */ /* 0x000ea400080010ff */
[----:B--2---:R-:W-:Y:S05]  /*8fc0*/  @!P0 BRA `(.L_x_188) ;  /* 0xfffffffc00f08947 */ /* 0x004fea000383ffff */
[----:B------:R-:W-:Y:S05]  /*8fd0*/  BRA `(.L_x_189) ;  /* 0xffffffa400247947 */ /* 0x000fea000383ffff */
.L_x_62:
[----:B----4-:R-:W-:-:S07]  /*8fe0*/  MOV R0, UR5 ;  /* 0x0000000500007c02 */ /* 0x010fce0008000f00 */
.L_x_190:
[----:B-1----:R1:W2:Y:S02]  /*8ff0*/  SYNCS.PHASECHK.TRANS64.TRYWAIT P0, [R0+URZ], R3 ;  /* 0x00000003000075a7 */ /* 0x0022a400080011ff */
[----:B--2---:R-:W-:Y:S05]  /*9000*/  @!P0 NANOSLEEP.SYNCS 0x989680 ;  /* 0x009896800000895d */ /* 0x004fea0003900000 */
[----:B------:R-:W2:Y:S02]  /*9010*/  @!P0 SYNCS.PHASECHK.TRANS64 P0, [R0+URZ], R3 ;  /* 0x00000003000085a7 */ /* 0x000ea400080010ff */
[----:B--2---:R-:W-:Y:S05]  /*9020*/  @!P0 BRA `(.L_x_190) ;  /* 0xfffffffc00f08947 */ /* 0x004fea000383ffff */
[----:B------:R-:W-:Y:S05]  /*9030*/  BRA `(.L_x_191) ;  /* 0xffffffa400307947 */ /* 0x000fea000383ffff */
.L_x_63:
[----:B----4-:R-:W-:-:S07]  /*9040*/  MOV R0, UR5 ;  /* 0x0000000500007c02 */ /* 0x010fce0008000f00 */
.L_x_192:
[----:B-1----:R1:W2:Y:S02]  /*9050*/  SYNCS.PHASECHK.TRANS64.TRYWAIT P0, [R0+URZ], R3 ;  /* 0x00000003000075a7 */ /* 0x0022a400080011ff */
[----:B--2---:R-:W-:Y:S05]  /*9060*/  @!P0 NANOSLEEP.SYNCS 0x989680 ;  /* 0x009896800000895d */ /* 0x004fea0003900000 */
[----:B------:R-:W2:Y:S02]  /*9070*/  @!P0 SYNCS.PHASECHK.TRANS64 P0, [R0+URZ], R3 ;  /* 0x00000003000085a7 */ /* 0x000ea400080010ff */
[----:B--2---:R-:W-:Y:S05]  /*9080*/  @!P0 BRA `(.L_x_192) ;  /* 0xfffffffc00f08947 */ /* 0x004fea000383ffff */
[----:B------:R-:W-:Y:S05]  /*9090*/  BRA `(.L_x_193) ;  /* 0xffffffa4003c7947 */ /* 0x000fea000383ffff */
.L_x_64:
[----:B----4-:R-:W-:-:S07]  /*90a0*/  MOV R0, UR5 ;  /* 0x0000000500007c02 */ /* 0x010fce0008000f00 */
.L_x_194:
[----:B-1----:R1:W2:Y:S02]  /*90b0*/  SYNCS.PHASECHK.TRANS64.TRYWAIT P0, [R0+URZ], R3 ;  /* 0x00000003000075a7 */ /* 0x0022a400080011ff */
[----:B--2---:R-:W-:Y:S05]  /*90c0*/  @!P0 NANOSLEEP.SYNCS 0x989680 ;  /* 0x009896800000895d */ /* 0x004fea0003900000 */
[----:B------:R-:W2:Y:S02]  /*90d0*/  @!P0 SYNCS.PHASECHK.TRANS64 P0, [R0+URZ], R3 ;  /* 0x00000003000085a7 */ /* 0x000ea400080010ff */
[----:B--2---:R-:W-:Y:S05]  /*90e0*/  @!P0 BRA `(.L_x_194) ;  /* 0xfffffffc00f08947 */ /* 0x004fea000383ffff */
[----:B------:R-:W-:Y:S05]  /*90f0*/  BRA `(.L_x_195) ;  /* 0xffffffa400487947 */ /* 0x000fea000383ffff */
.L_x_65:
[----:B----4-:R-:W-:-:S07]  /*9100*/  MOV R0, UR5 ;  /* 0x0000000500007c02 */ /* 0x010fce0008000f00 */
.L_x_196:
[----:B-1----:R1:W2:Y:S02]  /*9110*/  SYNCS.PHASECHK.TRANS64.TRYWAIT P0, [R0+URZ], R3 ;  /* 0x00000003000075a7 */ /* 0x0022a400080011ff */
[----:B--2---:R-:W-:Y:S05]  /*9120*/  @!P0 NANOSLEEP.SYNCS 0x989680 ;  /* 0x009896800000895d */ /* 0x004fea0003900000 */
[----:B------:R-:W2:Y:S02]  /*9130*/  @!P0 SYNCS.PHASECHK.TRANS64 P0, [R0+URZ], R3 ;  /* 0x00000003000085a7 */ /* 0x000ea400080010ff */
[----:B--2---:R-:W-:Y:S05]  /*9140*/  @!P0 BRA `(.L_x_196) ;  /* 0xfffffffc00f08947 */ /* 0x004fea000383ffff */
[----:B------:R-:W-:Y:S05]  /*9150*/  BRA `(.L_x_197) ;  /* 0xffffffa400547947 */ /* 0x000fea000383ffff */
.L_x_66:
[----:B----4-:R-:W-:-:S07]  /*9160*/  MOV R0, UR5 ;  /* 0x0000000500007c02 */ /* 0x010fce0008000f00 */
.L_x_198:
[----:B-1----:R1:W2:Y:S02]  /*9170*/  SYNCS.PHASECHK.TRANS64.TRYWAIT P0, [R0+URZ], R3 ;  /* 0x00000003000075a7 */ /* 0x0022a400080011ff */
[----:B--2---:R-:W-:Y:S05]  /*9180*/  @!P0 NANOSLEEP.SYNCS 0x989680 ;  /* 0x009896800000895d */ /* 0x004fea0003900000 */
[----:B------:R-:W2:Y:S02]  /*9190*/  @!P0 SYNCS.PHASECHK.TRANS64 P0, [R0+URZ], R3 ;  /* 0x00000003000085a7 */ /* 0x000ea400080010ff */
[----:B--2---:R-:W-:Y:S05]  /*91a0*/  @!P0 BRA `(.L_x_198) ;  /* 0xfffffffc00f08947 */ /* 0x004fea000383ffff */
[----:B------:R-:W-:Y:S05]  /*91b0*/  BRA `(.L_x_199) ;  /* 0xffffffa400607947 */ /* 0x000fea000383ffff */
.L_x_67:
[----:B----4-:R-:W-:-:S07]  /*91c0*/  MOV R0, UR5 ;  /* 0x0000000500007c02 */ /* 0x010fce0008000f00 */
.L_x_200:
[----:B-1----:R1:W2:Y:S02]  /*91d0*/  SYNCS.PHASECHK.TRANS64.TRYWAIT P0, [R0+URZ], R3 ;  /* 0x00000003000075a7 */ /* 0x0022a400080011ff */
[----:B--2---:R-:W-:Y:S05]  /*91e0*/  @!P0 NANOSLEEP.SYNCS 0x989680 ;  /* 0x009896800000895d */ /* 0x004fea0003900000 */
[----:B------:R-:W2:Y:S02]  /*91f0*/  @!P0 SYNCS.PHASECHK.TRANS64 P0, [R0+URZ], R3 ;  /* 0x00000003000085a7 */ /* 0x000ea400080010ff */
[----:B--2---:R-:W-:Y:S05]  /*9200*/  @!P0 BRA `(.L_x_200) ;  /* 0xfffffffc00f08947 */ /* 0x004fea000383ffff */
[----:B------:R-:W-:Y:S05]  /*9210*/  BRA `(.L_x_201) ;  /* 0xffffffa4006c7947 */ /* 0x000fea000383ffff */
.L_x_68:
[----:B----4-:R-:W-:-:S07]  /*9220*/  MOV R0, UR5 ;  /* 0x0000000500007c02 */ /* 0x010fce0008000f00 */
.L_x_202:
[----:B-1----:R1:W2:Y:S02]  /*9230*/  SYNCS.PHASECHK.TRANS64.TRYWAIT P0, [R0+URZ], R3 ;  /* 0x00000003000075a7 */ /* 0x0022a400080011ff */
[----:B--2---:R-:W-:Y:S05]  /*9240*/  @!P0 NANOSLEEP.SYNCS 0x989680 ;  /* 0x009896800000895d */ /* 0x004fea0003900000 */
[----:B------:R-:W2:Y:S02]  /*9250*/  @!P0 SYNCS.PHASECHK.TRANS64 P0, [R0+URZ], R3 ;  /* 0x00000003000085a7 */ /* 0x000ea400080010ff */
[----:B--2---:R-:W-:Y:S05]  /*9260*/  @!P0 BRA `(.L_x_202) ;  /* 0xfffffffc00f08947 */ /* 0x004fea000383ffff */
[----:B------:R-:W-:Y:S05]  /*9270*/  BRA `(.L_x_203) ;  /* 0xffffffa400787947 */ /* 0x000fea000383ffff */
.L_x_69:
[----:B----4-:R-:W-:-:S07]  /*9280*/  MOV R0, UR5 ;  /* 0x0000000500007c02 */ /* 0x010fce0008000f00 */
.L_x_204:
[----:B-1----:R1:W2:Y:S02]  /*9290*/  SYNCS.PHASECHK.TRANS64.TRYWAIT P0, [R0+URZ], R3 ;  /* 0x00000003000075a7 */ /* 0x0022a400080011ff */
[----:B--2---:R-:W-:Y:S05]  /*92a0*/  @!P0 NANOSLEEP.SYNCS 0x989680 ;  /* 0x009896800000895d */ /* 0x004fea0003900000 */
[----:B------:R-:W2:Y:S02]  /*92b0*/  @!P0 SYNCS.PHASECHK.TRANS64 P0, [R0+URZ], R3 ;  /* 0x00000003000085a7 */ /* 0x000ea400080010ff */
[----:B--2---:R-:W-:Y:S05]  /*92c0*/  @!P0 BRA `(.L_x_204) ;  /* 0xfffffffc00f08947 */ /* 0x004fea000383ffff */
[----:B------:R-:W-:Y:S05]  /*92d0*/  BRA `(.L_x_205) ;  /* 0xffffffa400847947 */ /* 0x000fea000383ffff */
.L_x_72:
[----:B-1----:R1:W2:Y:S02]  /*92e0*/  SYNCS.PHASECHK.TRANS64.TRYWAIT P0, [R0+URZ+0x2b0], R5 ;  /* 0x0002b005000075a7 */ /* 0x0022a400080011ff */
[----:B--2---:R-:W-:Y:S05]  /*92f0*/  @!P0 NANOSLEEP.SYNCS 0x989680 ;  /* 0x009896800000895d */ /* 0x004fea0003900000 */
[----:B------:R-:W2:Y:S02]  /*9300*/  @!P0 SYNCS.PHASECHK.TRANS64 P0, [R0+URZ+0x2b0], R5 ;  /* 0x0002b005000085a7 */ /* 0x000ea400080010ff */
[----:B--2---:R-:W-:Y:S05]  /*9310*/  @!P0 BRA `(.L_x_72) ;  /* 0xfffffffc00f08947 */ /* 0x004fea000383ffff */
[----:B------:R-:W-:Y:S05]  /*9320*/  BRA `(.L_x_206) ;  /* 0xffffffa400e07947 */ /* 0x000fea000383ffff */
.L_x_73:
[----:B------:R-:W-:-:S07]  /*9330*/  MOV R0, UR5 ;  /* 0x0000000500007c02 */ /* 0x000fce0008000f00 */
.L_x_207:
[----:B-1----:R1:W2:Y:S02]  /*9340*/  SYNCS.PHASECHK.TRANS64.TRYWAIT P0, [R0+URZ+0x260], R5 ;  /* 0x00026005000075a7 */ /* 0x0022a400080011ff */
[----:B--2---:R-:W-:Y:S05]  /*9350*/  @!P0 NANOSLEEP.SYNCS 0x989680 ;  /* 0x009896800000895d */ /* 0x004fea0003900000 */
[----:B------:R-:W2:Y:S02]  /*9360*/  @!P0 SYNCS.PHASECHK.TRANS64 P0, [R0+URZ+0x260], R5 ;  /* 0x00026005000085a7 */ /* 0x000ea400080010ff */
[----:B--2---:R-:W-:Y:S05]  /*9370*/  @!P0 BRA `(.L_x_207) ;  /* 0xfffffffc00f08947 */ /* 0x004fea000383ffff */
[----:B------:R-:W-:Y:S05]  /*9380*/  BRA `(.L_x_208) ;  /* 0xffffffa400f07947 */ /* 0x000fea000383ffff */
.L_x_74:
[----:B-1----:R1:W2:Y:S02]  /*9390*/  SYNCS.PHASECHK.TRANS64.TRYWAIT P1, [R0+URZ+0x250], R5 ;  /* 0x00025005000075a7 */ /* 0x0022a400080211ff */
[----:B--2---:R-:W-:Y:S05]  /*93a0*/  @!P1 NANOSLEEP.SYNCS 0x989680 ;  /* 0x009896800000995d */ /* 0x004fea0003900000 */
[----:B------:R-:W2:Y:S02]  /*93b0*/  @!P1 SYNCS.PHASECHK.TRANS64 P1, [R0+URZ+0x250], R5 ;  /* 0x00025005000095a7 */ /* 0x000ea400080210ff */
[----:B--2---:R-:W-:Y:S05]  /*93c0*/  @!P1 BRA `(.L_x_74) ;  /* 0xfffffffc00f09947 */ /* 0x004fea000383ffff */
[----:B------:R-:W-:Y:S05]  /*93d0*/  BRA `(.L_x_209) ;  /* 0xffffffa800207947 */ /* 0x000fea000383ffff */
.L_x_77:
[----:B------:R-:W-:-:S07]  /*93e0*/  MOV R0, UR5 ;  /* 0x0000000500007c02 */ /* 0x000fce0008000f00 */
.L_x_210:
[----:B-1----:R1:W2:Y:S02]  /*93f0*/  SYNCS.PHASECHK.TRANS64.TRYWAIT P0, [R0+URZ+0x260], R3 ;  /* 0x00026003000075a7 */ /* 0x0022a400080011ff */
[----:B--2---:R-:W-:Y:S05]  /*9400*/  @!P0 NANOSLEEP.SYNCS 0x989680 ;  /* 0x009896800000895d */ /* 0x004fea0003900000 */
[----:B------:R-:W2:Y:S02]  /*9410*/  @!P0 SYNCS.PHASECHK.TRANS64 P0, [R0+URZ+0x260], R3 ;  /* 0x00026003000085a7 */ /* 0x000ea400080010ff */
[----:B--2---:R-:W-:Y:S05]  /*9420*/  @!P0 BRA `(.L_x_210) ;  /* 0xfffffffc00f08947 */ /* 0x004fea000383ffff */
[----:B------:R-:W-:Y:S05]  /*9430*/  BRA `(.L_x_76) ;  /* 0xffffffa800747947 */ /* 0x000fea000383ffff */
.L_x_84:
[----:B-1----:R1:W2:Y:S02]  /*9440*/  SYNCS.PHASECHK.TRANS64.TRYWAIT P1, [R0+URZ+0x250], R5 ;  /* 0x00025005000075a7 */ /* 0x0022a400080211ff */
[----:B--2---:R-:W-:Y:S05]  /*9450*/  @!P1 NANOSLEEP.SYNCS 0x989680 ;  /* 0x009896800000995d */ /* 0x004fea0003900000 */
[----:B------:R-:W2:Y:S02]  /*9460*/  @!P1 SYNCS.PHASECHK.TRANS64 P1, [R0+URZ+0x250], R5 ;  /* 0x00025005000095a7 */ /* 0x000ea400080210ff */
[----:B--2---:R-:W-:Y:S05]  /*9470*/  @!P1 BRA `(.L_x_84) ;  /* 0xfffffffc00f09947 */ /* 0x004fea000383ffff */
[----:B------:R-:W-:Y:S05]  /*9480*/  BRA `(.L_x_211) ;  /* 0xffffffac00c87947 */ /* 0x000fea000383ffff */
.L_x_85:
[----:B------:R-:W-:-:S07]  /*9490*/  MOV R3, UR9 ;  /* 0x0000000900037c02 */ /* 0x000fce0008000f00 */
.L_x_212:
[----:B-1----:R1:W2:Y:S02]  /*94a0*/  SYNCS.PHASECHK.TRANS64.TRYWAIT P0, [R3+URZ+0x290], R0 ;  /* 0x00029000030075a7 */ /* 0x0022a400080011ff */
[----:B--2---:R-:W-:Y:S05]  /*94b0*/  @!P0 NANOSLEEP.SYNCS 0x989680 ;  /* 0x009896800000895d */ /* 0x004fea0003900000 */
[----:B------:R-:W2:Y:S02]  /*94c0*/  @!P0 SYNCS.PHASECHK.TRANS64 P0, [R3+URZ+0x290], R0 ;  /* 0x00029000030085a7 */ /* 0x000ea400080010ff */
[----:B--2---:R-:W-:Y:S05]  /*94d0*/  @!P0 BRA `(.L_x_212) ;  /* 0xfffffffc00f08947 */ /* 0x004fea000383ffff */
[----:B------:R-:W-:Y:S05]  /*94e0*/  BRA `(.L_x_213) ;  /* 0xffffffac00fc7947 */ /* 0x000fea000383ffff */
.L_x_88:
[----:B------:R-:W-:Y:S07]  /*94f0*/  MOV R0, UR7 ;  /* 0x0000000700007c02 */ /* 0x000fee0008000f00 */
.L_x_214:
[----:B-1----:R1:W2:Y:S02]  /*9500*/  SYNCS.PHASECHK.TRANS64.TRYWAIT P0, [R0+URZ], R3 ;  /* 0x00000003000075a7 */ /* 0x0022a400080011ff */
[----:B--2---:R-:W-:Y:S05]  /*9510*/  @!P0 NANOSLEEP.SYNCS 0x989680 ;  /* 0x009896800000895d */ /* 0x004fea0003900000 */
[----:B------:R-:W2:Y:S02]  /*9520*/  @!P0 SYNCS.PHASECHK.TRANS64 P0, [R0+URZ], R3 ;  /* 0x00000003000085a7 */ /* 0x000ea400080010ff */
[----:B--2---:R-:W-:Y:S05]  /*9530*/  @!P0 BRA `(.L_x_214) ;  /* 0xfffffffc00f08947 */ /* 0x004fea000383ffff */
[----:B------:R-:W-:Y:S05]  /*9540*/  BRA `(.L_x_87) ;  /* 0xffffffb000347947 */ /* 0x000fea000383ffff */
.L_x_91:
[----:B------:R-:W-:-:S07]  /*9550*/  MOV R0, UR5 ;  /* 0x0000000500007c02 */ /* 0x000fce0008000f00 */
.L_x_215:
[----:B--2---:R2:W3:Y:S02]  /*9560*/  SYNCS.PHASECHK.TRANS64.TRYWAIT P0, [R0+URZ], R3 ;  /* 0x00000003000075a7 */ /* 0x0044e400080011ff */
[----:B---3--:R-:W-:Y:S05]  /*9570*/  @!P0 NANOSLEEP.SYNCS 0x989680 ;  /* 0x009896800000895d */ /* 0x008fea0003900000 */
[----:B------:R-:W3:Y:S02]  /*9580*/  @!P0 SYNCS.PHASECHK.TRANS64 P0, [R0+URZ], R3 ;  /* 0x00000003000085a7 */ /* 0x000ee400080010ff */
[----:B---3--:R-:W-:Y:S05]  /*9590*/  @!P0 BRA `(.L_x_215) ;  /* 0xfffffffc00f08947 */ /* 0x008fea000383ffff */
[----:B------:R-:W-:Y:S05]  /*95a0*/  BRA `(.L_x_216) ;  /* 0xffffffb000d87947 */ /* 0x000fea000383ffff */
.L_x_92:
[----:B------:R-:W-:-:S07]  /*95b0*/  MOV R0, UR5 ;  /* 0x0000000500007c02 */ /* 0x000fce0008000f00 */
.L_x_217:
[----:B--2---:R2:W3:Y:S02]  /*95c0*/  SYNCS.PHASECHK.TRANS64.TRYWAIT P0, [R0+URZ], R3 ;  /* 0x00000003000075a7 */ /* 0x0044e400080011ff */
[----:B---3--:R-:W-:Y:S05]  /*95d0*/  @!P0 NANOSLEEP.SYNCS 0x989680 ;  /* 0x009896800000895d */ /* 0x008fea0003900000 */
[----:B------:R-:W3:Y:S02]  /*95e0*/  @!P0 SYNCS.PHASECHK.TRANS64 P0, [R0+URZ], R3 ;  /* 0x00000003000085a7 */ /* 0x000ee400080010ff */
[----:B---3--:R-:W-:Y:S05]  /*95f0*/  @!P0 BRA `(.L_x_217) ;  /* 0xfffffffc00f08947 */ /* 0x008fea000383ffff */
[----:B------:R-:W-:Y:S05]  /*9600*/  BRA `(.L_x_218) ;  /* 0xffffffb000e47947 */ /* 0x000fea000383ffff */
.L_x_93:
[----:B------:R-:W-:-:S07]  /*9610*/  MOV R0, UR5 ;  /* 0x0000000500007c02 */ /* 0x000fce0008000f00 */
.L_x_219:
[----:B--2---:R2:W3:Y:S02]  /*9620*/  SYNCS.PHASECHK.TRANS64.TRYWAIT P0, [R0+URZ], R3 ;  /* 0x00000003000075a7 */ /* 0x0044e400080011ff */
[----:B---3--:R-:W-:Y:S05]  /*9630*/  @!P0 NANOSLEEP.SYNCS 0x989680 ;  /* 0x009896800000895d */ /* 0x008fea0003900000 */
[----:B------:R-:W3:Y:S02]  /*9640*/  @!P0 SYNCS.PHASECHK.TRANS64 P0, [R0+URZ], R3 ;  /* 0x00000003000085a7 */ /* 0x000ee400080010ff */
[----:B---3--:R-:W-:Y:S05]  /*9650*/  @!P0 BRA `(.L_x_219) ;  /* 0xfffffffc00f08947 */ /* 0x008fea000383ffff */
[----:B------:R-:W-:Y:S05]  /*9660*/  BRA `(.L_x_220) ;  /* 0xffffffb000f07947 */ /* 0x000fea000383ffff */
.L_x_94:
[----:B------:R-:W-:-:S07]  /*9670*/  MOV R0, UR7 ;  /* 0x0000000700007c02 */ /* 0x000fce0008000f00 */
.L_x_221:
[----:B--2---:R2:W3:Y:S02]  /*9680*/  SYNCS.PHASECHK.TRANS64.TRYWAIT P0, [R0+URZ], R3 ;  /* 0x00000003000075a7 */ /* 0x0044e400080011ff */
[----:B---3--:R-:W-:Y:S05]  /*9690*/  @!P0 NANOSLEEP.SYNCS 0x989680 ;  /* 0x009896800000895d */ /* 0x008fea0003900000 */
[----:B------:R-:W3:Y:S02]  /*96a0*/  @!P0 SYNCS.PHASECHK.TRANS64 P0, [R0+URZ], R3 ;  /* 0x00000003000085a7 */ /* 0x000ee400080010ff */
[----:B---3--:R-:W-:Y:S05]  /*96b0*/  @!P0 BRA `(.L_x_221) ;  /* 0xfffffffc00f08947 */ /* 0x008fea000383ffff */
[----:B------:R-:W-:Y:S05]  /*96c0*/  BRA `(.L_x_222) ;  /* 0xffffffb000fc7947 */ /* 0x000fea000383ffff */
.L_x_99:
[----:B--2---:R2:W3:Y:S02]  /*96d0*/  SYNCS.PHASECHK.TRANS64.TRYWAIT P0, [R0+URZ+0x250], R3 ;  /* 0x00025003000075a7 */ /* 0x0044e400080011ff */
[----:B---3--:R-:W-:Y:S05]  /*96e0*/  @!P0 NANOSLEEP.SYNCS 0x989680 ;  /* 0x009896800000895d */ /* 0x008fea0003900000 */
[----:B------:R-:W3:Y:S02]  /*96f0*/  @!P0 SYNCS.PHASECHK.TRANS64 P0, [R0+URZ+0x250], R3 ;  /* 0x00025003000085a7 */ /* 0x000ee400080010ff */
[----:B---3--:R-:W-:Y:S05]  /*9700*/  @!P0 BRA `(.L_x_99) ;  /* 0xfffffffc00f08947 */ /* 0x008fea000383ffff */
[----:B------:R-:W-:Y:S05]  /*9710*/  BRA `(.L_x_223) ;  /* 0xffffffb800007947 */ /* 0x000fea000383ffff */
.L_x_102:
[----:B------:R-:W-:Y:S07]  /*9720*/  MOV R0, UR7 ;  /* 0x0000000700007c02 */ /* 0x000fee0008000f00 */
.L_x_224:
[----:B--2---:R2:W3:Y:S02]  /*9730*/  SYNCS.PHASECHK.TRANS64.TRYWAIT P0, [R0+URZ+0x248], R3 ;  /* 0x00024803000075a7 */ /* 0x0044e400080011ff */
[----:B---3--:R-:W-:Y:S05]  /*9740*/  @!P0 NANOSLEEP.SYNCS 0x989680 ;  /* 0x009896800000895d */ /* 0x008fea0003900000 */
[----:B------:R-:W3:Y:S02]  /*9750*/  @!P0 SYNCS.PHASECHK.TRANS64 P0, [R0+URZ+0x248], R3 ;  /* 0x00024803000085a7 */ /* 0x000ee400080010ff */
[----:B---3--:R-:W-:Y:S05]  /*9760*/  @!P0 BRA `(.L_x_224) ;  /* 0xfffffffc00f08947 */ /* 0x008fea000383ffff */
[----:B------:R-:W-:Y:S05]  /*9770*/  BRA `(.L_x_101) ;  /* 0xffffffb800e07947 */ /* 0x000fea000383ffff */
.L_x_105:
[----:B--2---:R-:W-:Y:S07]  /*9780*/  MOV R3, UR7 ;  /* 0x0000000700037c02 */ /* 0x004fee0008000f00 */
.L_x_225:
[----:B-1----:R1:W2:Y:S02]  /*9790*/  SYNCS.PHASECHK.TRANS64.TRYWAIT P0, [R3+URZ+0x230], R12 ;  /* 0x0002300c030075a7 */ /* 0x0022a400080011ff */
[----:B--2---:R-:W-:Y:S05]  /*97a0*/  @!P0 NANOSLEEP.SYNCS 0x989680 ;  /* 0x009896800000895d */ /* 0x004fea0003900000 */
[----:B------:R-:W2:Y:S02]  /*97b0*/  @!P0 SYNCS.PHASECHK.TRANS64 P0, [R3+URZ+0x230], R12 ;  /* 0x0002300c030085a7 */ /* 0x000ea400080010ff */
[----:B--2---:R-:W-:Y:S05]  /*97c0*/  @!P0 BRA `(.L_x_225) ;  /* 0xfffffffc00f08947 */ /* 0x004fea000383ffff */
[----:B------:R-:W-:Y:S05]  /*97d0*/  BRA `(.L_x_226) ;  /* 0xffffffbc00587947 */ /* 0x000fea000383ffff */
.L_x_106:
[----:B------:R-:W-:Y:S07]  /*97e0*/  MOV R3, UR7 ;  /* 0x0000000700037c02 */ /* 0x000fee0008000f00 */
.L_x_227:
[----:B-1----:R1:W2:Y:S02]  /*97f0*/  SYNCS.PHASECHK.TRANS64.TRYWAIT P0, [R3+URZ+0x238], R12 ;  /* 0x0002380c030075a7 */ /* 0x0022a400080011ff */
[----:B--2---:R-:W-:Y:S05]  /*9800*/  @!P0 NANOSLEEP.SYNCS 0x989680 ;  /* 0x009896800000895d */ /* 0x004fea0003900000 */
[----:B------:R-:W2:Y:S02]  /*9810*/  @!P0 SYNCS.PHASECHK.TRANS64 P0, [R3+URZ+0x238], R12 ;  /* 0x0002380c030085a7 */ /* 0x000ea400080010ff */
[----:B--2---:R-:W-:Y:S05]  /*9820*/  @!P0 BRA `(.L_x_227) ;  /* 0xfffffffc00f08947 */ /* 0x004fea000383ffff */
[----:B------:R-:W-:Y:S05]  /*9830*/  BRA `(.L_x_228) ;  /* 0xffffffbc00d87947 */ /* 0x000fea000383ffff */
.L_x_108:
[----:B------:R-:W-:-:S07]  /*9840*/  MOV R0, UR7 ;  /* 0x0000000700007c02 */ /* 0x000fce0008000f00 */
.L_x_229:
[----:B-1----:R1:W3:Y:S02]  /*9850*/  SYNCS.PHASECHK.TRANS64.TRYWAIT P0, [R0+URZ+0x230], R3 ;  /* 0x00023003000075a7 */ /* 0x0022e400080011ff */
[----:B---3--:R-:W-:Y:S05]  /*9860*/  @!P0 NANOSLEEP.SYNCS 0x989680 ;  /* 0x009896800000895d */ /* 0x008fea0003900000 */
[----:B------:R-:W3:Y:S02]  /*9870*/  @!P0 SYNCS.PHASECHK.TRANS64 P0, [R0+URZ+0x230], R3 ;  /* 0x00023003000085a7 */ /* 0x000ee400080010ff */
[----:B---3--:R-:W-:Y:S05]  /*9880*/  @!P0 BRA `(.L_x_229) ;  /* 0xfffffffc00f08947 */ /* 0x008fea000383ffff */
[----:B------:R-:W-:Y:S05]  /*9890*/  BRA `(.L_x_230) ;  /* 0xffffffc000487947 */ /* 0x000fea000383ffff */
.L_x_110:
[----:B--2---:R2:W4:Y:S02]  /*98a0*/  SYNCS.PHASECHK.TRANS64.TRYWAIT P0, [R0+URZ+0x250], R3 ;  /* 0x00025003000075a7 */ /* 0x00452400080011ff */
[----:B----4-:R-:W-:Y:S05]  /*98b0*/  @!P0 NANOSLEEP.SYNCS 0x989680 ;  /* 0x009896800000895d */ /* 0x010fea0003900000 */
[----:B------:R-:W4:Y:S02]  /*98c0*/  @!P0 SYNCS.PHASECHK.TRANS64 P0, [R0+URZ+0x250], R3 ;  /* 0x00025003000085a7 */ /* 0x000f2400080010ff */
[----:B----4-:R-:W-:Y:S05]  /*98d0*/  @!P0 BRA `(.L_x_110) ;  /* 0xfffffffc00f08947 */ /* 0x010fea000383ffff */
[----:B------:R-:W-:Y:S05]  /*98e0*/  BRA `(.L_x_231) ;  /* 0xffffffc400147947 */ /* 0x000fea000383ffff */
.L_x_121:
[----:B-1----:R1:W3:Y:S02]  /*98f0*/  SYNCS.PHASECHK.TRANS64.TRYWAIT P1, [R0+URZ+0x220], R3 ;  /* 0x00022003000075a7 */ /* 0x0022e400080211ff */
[----:B---3--:R-:W-:Y:S05]  /*9900*/  @!P1 NANOSLEEP.SYNCS 0x989680 ;  /* 0x009896800000995d */ /* 0x008fea0003900000 */
[----:B------:R-:W3:Y:S02]  /*9910*/  @!P1 SYNCS.PHASECHK.TRANS64 P1, [R0+URZ+0x220], R3 ;  /* 0x00022003000095a7 */ /* 0x000ee400080210ff */
[----:B---3--:R-:W-:Y:S05]  /*9920*/  @!P1 BRA `(.L_x_121) ;  /* 0xfffffffc00f09947 */ /* 0x008fea000383ffff */
[----:B------:R-:W-:Y:S05]  /*9930*/  BRA `(.L_x_120) ;  /* 0xffffffd0002c7947 */ /* 0x000fea000383ffff */
.L_x_123:
[----:B-1----:R1:W4:Y:S02]  /*9940*/  SYNCS.PHASECHK.TRANS64.TRYWAIT P0, [R113+URZ+0x270], R2 ;  /* 0x00027002710075a7 */ /* 0x00232400080011ff */
[----:B----4-:R-:W-:Y:S05]  /*9950*/  @!P0 NANOSLEEP.SYNCS 0x989680 ;  /* 0x009896800000895d */ /* 0x010fea0003900000 */
[----:B------:R-:W4:Y:S02]  /*9960*/  @!P0 SYNCS.PHASECHK.TRANS64 P0, [R113+URZ+0x270], R2 ;  /* 0x00027002710085a7 */ /* 0x000f2400080010ff */
[----:B----4-:R-:W-:Y:S05]  /*9970*/  @!P0 BRA `(.L_x_123) ;  /* 0xfffffffc00f08947 */ /* 0x010fea000383ffff */
[----:B------:R-:W-:Y:S05]  /*9980*/  BRA `(.L_x_122) ;  /* 0xffffffd000807947 */ /* 0x000fea000383ffff */
.L_x_131:
[----:B--2---:R2:W3:Y:S02]  /*9990*/  SYNCS.PHASECHK.TRANS64.TRYWAIT P0, [R32+URZ+0x220], R3 ;  /* 0x00022003200075a7 */ /* 0x0044e400080011ff */
[----:B---3--:R-:W-:Y:S05]  /*99a0*/  @!P0 NANOSLEEP.SYNCS 0x989680 ;  /* 0x009896800000895d */ /* 0x008fea0003900000 */
[----:B------:R-:W3:Y:S02]  /*99b0*/  @!P0 SYNCS.PHASECHK.TRANS64 P0, [R32+URZ+0x220], R3 ;  /* 0x00022003200085a7 */ /* 0x000ee400080010ff */
[----:B---3--:R-:W-:Y:S05]  /*99c0*/  @!P0 BRA `(.L_x_131) ;  /* 0xfffffffc00f08947 */ /* 0x008fea000383ffff */
[----:B------:R-:W-:Y:S05]  /*99d0*/  BRA `(.L_x_130) ;  /* 0xffffffdc00707947 */ /* 0x000fea000383ffff */
        .weak           $__internal_0_$__cuda_sm10x_tcgen05_guardrail_trap_col_being_dealloced_not_returned_by_alloc
        .type           $__internal_0_$__cuda_sm10x_tcgen05_guardrail_trap_col_being_dealloced_not_returned_by_alloc,@function
        .size           $__internal_0_$__cuda_sm10x_tcgen05_guardrail_trap_col_being_dealloced_not_returned_by_alloc,($__internal_1_$__cuda_sm10x_tcgen05_guardrail_trap_phase_invalid_during_alloc - $__internal_0_$__cuda_sm10x_tcgen05_guardrail_trap_col_being_dealloced_not_returned_by_alloc)
$__internal_0_$__cuda_sm10x_tcgen05_guardrail_trap_col_being_dealloced_not_returned_by_alloc:
[----:B------:R-:W-:Y:S05]  /*99e0*/  BPT.TRAP 0x1 ;  /* 0x000000040000795c */ /* 0x000fea0000300000 */
[----:B------:R-:W-:-:S04]  /*99f0*/  HFMA2 R3, -RZ, RZ, 0, 0 ;  /* 0x00000000ff037431 */ /* 0x000fc800000001ff */
[----:B------:R-:W-:Y:S05]  /*9a00*/  RET.REL.NODEC R2 `(_ZN7cutlass13device_kernelINS_4gemm6kernel13GemmUniversalIN4cute5tupleIJiiiiEEENS1_10collective13CollectiveMmaINS1_35MainloopSm100TmaUmmaWarpSpecializedILi34ELi2ELi4ENS5_IJNS4_1CILi1EEESB_SB_EEEEENS5_IJNSA_ILi64EEENSA_ILi128EEENSA_ILi32EEEEEENS_12float_e5m2_tENS5_IJSB_llEEESI_NS5_IJlSB_lEEENS4_8TiledMMAINS4_8MMA_AtomIJNS4_10MMA_TraitsINS4_19SM100_MMA_F8F6F4_SSEJSI_SI_fSE_SF_NS4_17integral_constantINS4_4UMMA5MajorELSR_1EEENSP_ISR_LSR_0EEENSP_INSQ_7ScaleInELSU_0EEESV_EEEEEENS4_6LayoutISC_NS5_IJNSA_ILi0EEESZ_SZ_EEEEENS5_IJNS4_10UnderscoreES12_S12_EEEEENS4_13SM90_TMA_LOADENS4_14ComposedLayoutINS4_7SwizzleILi2ELi4ELi3EEENS4_18smem_ptr_flag_bitsILi8EEENSY_INS5_IJSE_NSA_ILi8EEEEEENS5_IJSB_SE_EEEEEEEvNS4_8identityES15_NS16_INS17_ILi1ELi4ELi3EEES1A_NSY_INS5_IJS1B_SG_EEENS5_IJSG_SB_EEEEEEEvS1G_EENS_8epilogue10collective18CollectiveEpilogueINS1N_23Sm100TmaWarpSpecializedILi2ELi2ELi32ELb0ELb0EEEJSH_NS5_IJNSY_ISE_SB_EES1S_EEESI_SK_SI_SK_NS1N_6fusion15FusionCallbacksIS1R_NS1U_17LinearCombinationISI_fSI_fLNS_15FloatRoundStyleE2EEESH_S1T_JEEENS4_5SM1004TMEM4LOAD26SM100_TMEM_LOAD_16dp32b32xES15_NS16_IS18_S1A_NSY_INS5_IJS1B_SE_EEENS5_IJSE_SB_EEEEEEENS4_39AutoVectorizingCopyWithAssumedAlignmentILi128EEENS4_14SM90_TMA_STOREES27_S29_S29_EEEvvEEEEvNT_6ParamsE) ;  /* 0xffffff64027c7950 */ /* 0x000fea0003c3ffff */
        .weak           $__internal_1_$__cuda_sm10x_tcgen05_guardrail_trap_phase_invalid_during_alloc
        .type           $__internal_1_$__cuda_sm10x_tcgen05_guardrail_trap_phase_invalid_during_alloc,@function
        .size           $__internal_1_$__cuda_sm10x_tcgen05_guardrail_trap_phase_invalid_during_alloc,($__internal_2_$__cuda_sm10x_tcgen05_guardrail_trap_unallocated_columns_being_dealloced - $__internal_1_$__cuda_sm10x_tcgen05_guardrail_trap_phase_invalid_during_alloc)
$__internal_1_$__cuda_sm10x_tcgen05_guardrail_trap_phase_invalid_during_alloc:
[----:B------:R-:W-:Y:S05]  /*9a10*/  BPT.TRAP 0x1 ;  /* 0x000000040000795c */ /* 0x000fea0000300000 */
[----:B------:R-:W-:-:S04]  /*9a20*/  MOV R3, 0x0 ;  /* 0x0000000000037802 */ /* 0x000fc80000000f00 */
[----:B------:R-:W-:Y:S05]  /*9a30*/  RET.REL.NODEC R2 `(_ZN7cutlass13device_kernelINS_4gemm6kernel13GemmUniversalIN4cute5tupleIJiiiiEEENS1_10collective13CollectiveMmaINS1_35MainloopSm100TmaUmmaWarpSpecializedILi34ELi2ELi4ENS5_IJNS4_1CILi1EEESB_SB_EEEEENS5_IJNSA_ILi64EEENSA_ILi128EEENSA_ILi32EEEEEENS_12float_e5m2_tENS5_IJSB_llEEESI_NS5_IJlSB_lEEENS4_8TiledMMAINS4_8MMA_AtomIJNS4_10MMA_TraitsINS4_19SM100_MMA_F8F6F4_SSEJSI_SI_fSE_SF_NS4_17integral_constantINS4_4UMMA5MajorELSR_1EEENSP_ISR_LSR_0EEENSP_INSQ_7ScaleInELSU_0EEESV_EEEEEENS4_6LayoutISC_NS5_IJNSA_ILi0EEESZ_SZ_EEEEENS5_IJNS4_10UnderscoreES12_S12_EEEEENS4_13SM90_TMA_LOADENS4_14ComposedLayoutINS4_7SwizzleILi2ELi4ELi3EEENS4_18smem_ptr_flag_bitsILi8EEENSY_INS5_IJSE_NSA_ILi8EEEEEENS5_IJSB_SE_EEEEEEEvNS4_8identityES15_NS16_INS17_ILi1ELi4ELi3EEES1A_NSY_INS5_IJS1B_SG_EEENS5_IJSG_SB_EEEEEEEvS1G_EENS_8epilogue10collective18CollectiveEpilogueINS1N_23Sm100TmaWarpSpecializedILi2ELi2ELi32ELb0ELb0EEEJSH_NS5_IJNSY_ISE_SB_EES1S_EEESI_SK_SI_SK_NS1N_6fusion15FusionCallbacksIS1R_NS1U_17LinearCombinationISI_fSI_fLNS_15FloatRoundStyleE2EEESH_S1T_JEEENS4_5SM1004TMEM4LOAD26SM100_TMEM_LOAD_16dp32b32xES15_NS16_IS18_S1A_NSY_INS5_IJS1B_SE_EEENS5_IJSE_SB_EEEEEEENS4_39AutoVectorizingCopyWithAssumedAlignmentILi128EEENS4_14SM90_TMA_STOREES27_S29_S29_EEEvvEEEEvNT_6ParamsE) ;  /* 0xffffff6402707950 */ /* 0x000fea0003c3ffff */
        .weak           $__internal_2_$__cuda_sm10x_tcgen05_guardrail_trap_unallocated_columns_being_dealloced
        .type           $__internal_2_$__cuda_sm10x_tcgen05_guardrail_trap_unallocated_columns_being_dealloced,@function
        .size           $__internal_2_$__cuda_sm10x_tcgen05_guardrail_trap_unallocated_columns_being_dealloced,(.L_x_233 - $__internal_2_$__cuda_sm10x_tcgen05_guardrail_trap_unallocated_columns_being_dealloced)
$__internal_2_$__cuda_sm10x_tcgen05_guardrail_trap_unallocated_columns_being_dealloced:
[----:B------:R-:W-:Y:S05]  /*9a40*/  BPT.TRAP 0x1 ;  /* 0x000000040000795c */ /* 0x000fea0000300000 */
[----:B------:R-:W-:-:S04]  /*9a50*/  HFMA2 R3, -RZ, RZ, 0, 0 ;  /* 0x00000000ff037431 */ /* 0x000fc800000001ff */
[----:B------:R-:W-:Y:S05]  /*9a60*/  RET.REL.NODEC R2 `(_ZN7cutlass13device_kernelINS_4gemm6kernel13GemmUniversalIN4cute5tupleIJiiiiEEENS1_10collective13CollectiveMmaINS1_35MainloopSm100TmaUmmaWarpSpecializedILi34ELi2ELi4ENS5_IJNS4_1CILi1EEESB_SB_EEEEENS5_IJNSA_ILi64EEENSA_ILi128EEENSA_ILi32EEEEEENS_12float_e5m2_tENS5_IJSB_llEEESI_NS5_IJlSB_lEEENS4_8TiledMMAINS4_8MMA_AtomIJNS4_10MMA_TraitsINS4_19SM100_MMA_F8F6F4_SSEJSI_SI_fSE_SF_NS4_17integral_constantINS4_4UMMA5MajorELSR_1EEENSP_ISR_LSR_0EEENSP_INSQ_7ScaleInELSU_0EEESV_EEEEEENS4_6LayoutISC_NS5_IJNSA_ILi0EEESZ_SZ_EEEEENS5_IJNS4_10UnderscoreES12_S12_EEEEENS4_13SM90_TMA_LOADENS4_14ComposedLayoutINS4_7SwizzleILi2ELi4ELi3EEENS4_18smem_ptr_flag_bitsILi8EEENSY_INS5_IJSE_NSA_ILi8EEEEEENS5_IJSB_SE_EEEEEEEvNS4_8identityES15_NS16_INS17_ILi1ELi4ELi3EEES1A_NSY_INS5_IJS1B_SG_EEENS5_IJSG_SB_EEEEEEEvS1G_EENS_8epilogue10collective18CollectiveEpilogueINS1N_23Sm100TmaWarpSpecializedILi2ELi2ELi32ELb0ELb0EEEJSH_NS5_IJNSY_ISE_SB_EES1S_EEESI_SK_SI_SK_NS1N_6fusion15FusionCallbacksIS1R_NS1U_17LinearCombinationISI_fSI_fLNS_15FloatRoundStyleE2EEESH_S1T_JEEENS4_5SM1004TMEM4LOAD26SM100_TMEM_LOAD_16dp32b32xES15_NS16_IS18_S1A_NSY_INS5_IJS1B_SE_EEENS5_IJSE_SB_EEEEEEENS4_39AutoVectorizingCopyWithAssumedAlignmentILi128EEENS4_14SM90_TMA_STOREES27_S29_S29_EEEvvEEEEvNT_6ParamsE) ;  /* 0xffffff6402647950 */ /* 0x000fea0003c3ffff */
.L_x_232:
[----:B------:R-:W-:-:S00]  /*9a70*/  BRA `(.L_x_232) ;  /* 0xfffffffc00fc7947 */ /* 0x000fc0000383ffff */
[----:B------:R-:W-:-:S00]  /*9a80*/  NOP ;  /* 0x0000000000007918 */ /* 0x000fc00000000000 */
[----:B------:R-:W-:-:S00]  /*9a90*/  NOP ;  /* 0x0000000000007918 */ /* 0x000fc00000000000 */
[----:B------:R-:W-:-:S00]  /*9aa0*/  NOP ;  /* 0x0000000000007918 */ /* 0x000fc00000000000 */
[----:B------:R-:W-:-:S00]  /*9ab0*/  NOP ;  /* 0x0000000000007918 */ /* 0x000fc00000000000 */
[----:B------:R-:W-:-:S00]  /*9ac0*/  NOP ;  /* 0x0000000000007918 */ /* 0x000fc00000000000 */
[----:B------:R-:W-:-:S00]  /*9ad0*/  NOP ;  /* 0x0000000000007918 */ /* 0x000fc00000000000 */
[----:B------:R-:W-:-:S00]  /*9ae0*/  NOP ;  /* 0x0000000000007918 */ /* 0x000fc00000000000 */
[----:B------:R-:W-:-:S00]  /*9af0*/  NOP ;  /* 0x0000000000007918 */ /* 0x000fc00000000000 */
.L_x_233:


//--------------------- .nv.global.init           --------------------------
	.section	.nv.global.init,"aw",@progbits
.nv.global.init:
	.type		$str$27,@object
	.size		$str$27,($str$28 - $str$27)
$str$27:
        /*0000*/ 	.byte	0x28, 0x61, 0x64, 0x64, 0x72, 0x65, 0x73, 0x73, 0x20, 0x26, 0x20, 0x6d, 0x61, 0x73, 0x6b, 0x29
        /*0010*/ 	.byte	0x20, 0x3d, 0x3d, 0x20, 0x30, 0x00
	.type		$str$28,@object
	.size		$str$28,($str$26 - $str$28)
$str$28:
        /*0016*/ 	.byte	0x2f, 0x74, 0x6d, 0x70, 0x2f, 0x63, 0x75, 0x74, 0x6c, 0x61, 0x73, 0x73, 0x5f, 0x73, 0x77, 0x65
        /*0026*/ 	.byte	0x65, 0x70, 0x5f, 0x73, 0x72, 0x63, 0x2f, 0x69, 0x6e, 0x63, 0x6c, 0x75, 0x64, 0x65, 0x2f, 0x63
        /*0036*/ 	.byte	0x75, 0x74, 0x65, 0x2f, 0x70, 0x6f, 0x69, 0x6e, 0x74, 0x65, 0x72, 0x5f, 0x66, 0x6c, 0x61, 0x67
        /*0046*/ 	.byte	0x67, 0x65, 0x64, 0x2e, 0x68, 0x70, 0x70, 0x00
	.type		$str$26,@object
	.size		$str$26,($str$25 - $str$26)
$str$26:
        /*004e*/ 	.byte	0x2f, 0x74, 0x6d, 0x70, 0x2f, 0x63, 0x75, 0x74, 0x6c, 0x61, 0x73, 0x73, 0x5f, 0x73, 0x77, 0x65
        /*005e*/ 	.byte	0x65, 0x70, 0x5f, 0x73, 0x72, 0x63, 0x2f, 0x69, 0x6e, 0x63, 0x6c, 0x75, 0x64, 0x65, 0x2f, 0x63
        /*006e*/ 	.byte	0x75, 0x74, 0x65, 0x2f, 0x61, 0x74, 0x6f, 0x6d, 0x2f, 0x63, 0x6f, 0x70, 0x79, 0x5f, 0x74, 0x72
        /*007e*/ 	.byte	0x61, 0x69, 0x74, 0x73, 0x5f, 0x73, 0x6d, 0x31, 0x30, 0x30, 0x2e, 0x68, 0x70, 0x70, 0x00
	.type		$str$25,@object
	.size		$str$25,(__unnamed_1 - $str$25)
$str$25:
        /*008d*/ 	.byte	0x28, 0x28, 0x75, 0x69, 0x6e, 0x74, 0x33, 0x32, 0x5f, 0x74, 0x28, 0x74, 0x68, 0x72, 0x65, 0x61
        /*009d*/ 	.byte	0x64, 0x49, 0x64, 0x78, 0x2e, 0x78, 0x29, 0x20, 0x2f, 0x20, 0x33, 0x32, 0x29, 0x20, 0x25, 0x20
        /*00ad*/ 	.byte	0x34, 0x29, 0x20, 0x3d, 0x3d, 0x20, 0x28, 0x28, 0x28, 0x74, 0x6d, 0x65, 0x6d, 0x5f, 0x61, 0x64
        /*00bd*/ 	.byte	0x64, 0x72, 0x20, 0x3e, 0x3e, 0x20, 0x31, 0x36, 0x29, 0x20, 0x2f, 0x20, 0x33, 0x32, 0x29, 0x20
        /*00cd*/ 	.byte	0x25, 0x20, 0x34, 0x29, 0x00
	.type		__unnamed_1,@object
	.size		__unnamed_1,(__unnamed_2 - __unnamed_1)
__unnamed_1:
        /*00d2*/ 	.byte	0x61, 0x75, 0x74, 0x6f, 0x20, 0x63, 0x75, 0x74, 0x65, 0x3a, 0x3a, 0x61, 0x73, 0x5f, 0x70, 0x6f
        /* <DEDUP_REMOVED lines=24> */
        /*0262*/ 	.byte	0x3c, 0x34, 0x30, 0x39, 0x36, 0x3e, 0x3e, 0x3e, 0x3e, 0x5d, 0x00
	.type		__unnamed_2,@object
	.size		__unnamed_2,(.L_2 - __unnamed_2)
__unnamed_2:
        /* <DEDUP_REMOVED lines=40> */
        /*04ed*/ 	.byte	0x74, 0x65, 0x3a, 0x3a, 0x43, 0x3c, 0x30, 0x3e, 0x3e, 0x3e, 0x3e, 0x5d, 0x00
.L_2:


//--------------------- .nv.shared._ZN7cutlass13device_kernelINS_4gemm6kernel13GemmUniversalIN4cute5tupleIJiiiiEEENS1_10collective13CollectiveMmaINS1_35MainloopSm100TmaUmmaWarpSpecializedILi34ELi2ELi4ENS5_IJNS4_1CILi1EEESB_SB_EEEEENS5_IJNSA_ILi64EEENSA_ILi128EEENSA_ILi32EEEEEENS_12float_e5m2_tENS5_IJSB_llEEESI_NS5_IJlSB_lEEENS4_8TiledMMAINS4_8MMA_AtomIJNS4_10MMA_TraitsINS4_19SM100_MMA_F8F6F4_SSEJSI_SI_fSE_SF_NS4_17integral_constantINS4_4UMMA5MajorELSR_1EEENSP_ISR_LSR_0EEENSP_INSQ_7ScaleInELSU_0EEESV_EEEEEENS4_6LayoutISC_NS5_IJNSA_ILi0EEESZ_SZ_EEEEENS5_IJNS4_10UnderscoreES12_S12_EEEEENS4_13SM90_TMA_LOADENS4_14ComposedLayoutINS4_7SwizzleILi2ELi4ELi3EEENS4_18smem_ptr_flag_bitsILi8EEENSY_INS5_IJSE_NSA_ILi8EEEEEENS5_IJSB_SE_EEEEEEEvNS4_8identityES15_NS16_INS17_ILi1ELi4ELi3EEES1A_NSY_INS5_IJS1B_SG_EEENS5_IJSG_SB_EEEEEEEvS1G_EENS_8epilogue10collective18CollectiveEpilogueINS1N_23Sm100TmaWarpSpecializedILi2ELi2ELi32ELb0ELb0EEEJSH_NS5_IJNSY_ISE_SB_EES1S_EEESI_SK_SI_SK_NS1N_6fusion15FusionCallbacksIS1R_NS1U_17LinearCombinationISI_fSI_fLNS_15FloatRoundStyleE2EEESH_S1T_JEEENS4_5SM1004TMEM4LOAD26SM100_TMEM_LOAD_16dp32b32xES15_NS16_IS18_S1A_NSY_INS5_IJS1B_SE_EEENS5_IJSE_SB_EEEEEEENS4_39AutoVectorizingCopyWithAssumedAlignmentILi128EEENS4_14SM90_TMA_STOREES27_S29_S29_EEEvvEEEEvNT_6ParamsE --------------------------
	.section	.nv.shared._ZN7cutlass13device_kernelINS_4gemm6kernel13GemmUniversalIN4cute5tupleIJiiiiEEENS1_10collective13CollectiveMmaINS1_35MainloopSm100TmaUmmaWarpSpecializedILi34ELi2ELi4ENS5_IJNS4_1CILi1EEESB_SB_EEEEENS5_IJNSA_ILi64EEENSA_ILi128EEENSA_ILi32EEEEEENS_12float_e5m2_tENS5_IJSB_llEEESI_NS5_IJlSB_lEEENS4_8TiledMMAINS4_8MMA_AtomIJNS4_10MMA_TraitsINS4_19SM100_MMA_F8F6F4_SSEJSI_SI_fSE_SF_NS4_17integral_constantINS4_4UMMA5MajorELSR_1EEENSP_ISR_LSR_0EEENSP_INSQ_7ScaleInELSU_0EEESV_EEEEEENS4_6LayoutISC_NS5_IJNSA_ILi0EEESZ_SZ_EEEEENS5_IJNS4_10UnderscoreES12_S12_EEEEENS4_13SM90_TMA_LOADENS4_14ComposedLayoutINS4_7SwizzleILi2ELi4ELi3EEENS4_18smem_ptr_flag_bitsILi8EEENSY_INS5_IJSE_NSA_ILi8EEEEEENS5_IJSB_SE_EEEEEEEvNS4_8identityES15_NS16_INS17_ILi1ELi4ELi3EEES1A_NSY_INS5_IJS1B_SG_EEENS5_IJSG_SB_EEEEEEEvS1G_EENS_8epilogue10collective18CollectiveEpilogueINS1N_23Sm100TmaWarpSpecializedILi2ELi2ELi32ELb0ELb0EEEJSH_NS5_IJNSY_ISE_SB_EES1S_EEESI_SK_SI_SK_NS1N_6fusion15FusionCallbacksIS1R_NS1U_17LinearCombinationISI_fSI_fLNS_15FloatRoundStyleE2EEESH_S1T_JEEENS4_5SM1004TMEM4LOAD26SM100_TMEM_LOAD_16dp32b32xES15_NS16_IS18_S1A_NSY_INS5_IJS1B_SE_EEENS5_IJSE_SB_EEEEEEENS4_39AutoVectorizingCopyWithAssumedAlignmentILi128EEENS4_14SM90_TMA_STOREES27_S29_S29_EEEvvEEEEvNT_6ParamsE,"aw",@nobits
	.sectionflags	@""
	.align	16
	.zero		1024


//--------------------- .nv.shared.reserved.0     --------------------------
	.section	.nv.shared.reserved.0,"aw",@nobits
	.weak		__nv_reservedSMEM_offset_0_alias
	.size		__nv_reservedSMEM_offset_0_alias, 0, 64
	.other		__nv_reservedSMEM_offset_0_alias,@"STO_CUDA_RESERVED_SHARED STV_DEFAULT"
__nv_reservedSMEM_offset_0_alias:
	.zero		0
.nv.shared.reserved.0:
	.zero		64
	.weak		__nv_reservedSMEM_tcgen05_partition
	.type		__nv_reservedSMEM_tcgen05_partition,@object
	.size		__nv_reservedSMEM_tcgen05_partition,(.L_0 - __nv_reservedSMEM_tcgen05_partition)
__nv_reservedSMEM_tcgen05_partition:
	.zero		32
.L_0:


//--------------------- .nv.global                --------------------------
	.section	.nv.global,"aw",@nobits
.nv.global:
	.type		_ZN40_INTERNAL_75a3eba3_4_k_cu_6d5d26ac_306524cute1_E,@object
	.size		_ZN40_INTERNAL_75a3eba3_4_k_cu_6d5d26ac_306524cute1_E,(_ZN40_INTERNAL_75a3eba3_4_k_cu_6d5d26ac_306524cuda3std3__45__cpo6cbeginE - _ZN40_INTERNAL_75a3eba3_4_k_cu_6d5d26ac_306524cute1_E)
_ZN40_INTERNAL_75a3eba3_4_k_cu_6d5d26ac_306524cute1_E:
	.zero		1
	.type		_ZN40_INTERNAL_75a3eba3_4_k_cu_6d5d26ac_306524cuda3std3__45__cpo6cbeginE,@object
	.size		_ZN40_INTERNAL_75a3eba3_4_k_cu_6d5d26ac_306524cuda3std3__45__cpo6cbeginE,(_ZN40_INTERNAL_75a3eba3_4_k_cu_6d5d26ac_306524cuda3std3__48in_placeE - _ZN40_INTERNAL_75a3eba3_4_k_cu_6d5d26ac_306524cuda3std3__45__cpo6cbeginE)
_ZN40_INTERNAL_75a3eba3_4_k_cu_6d5d26ac_306524cuda3std3__45__cpo6cbeginE:
	.zero		1
	.type		_ZN40_INTERNAL_75a3eba3_4_k_cu_6d5d26ac_306524cuda3std3__48in_placeE,@object
	.size		_ZN40_INTERNAL_75a3eba3_4_k_cu_6d5d26ac_306524cuda3std3__48in_placeE,(_ZN40_INTERNAL_75a3eba3_4_k_cu_6d5d26ac_306524cuda3std6ranges3__45__cpo9iter_moveE - _ZN40_INTERNAL_75a3eba3_4_k_cu_6d5d26ac_306524cuda3std3__48in_placeE)
_ZN40_INTERNAL_75a3eba3_4_k_cu_6d5d26ac_306524cuda3std3__48in_placeE:
	.zero		1
	.type		_ZN40_INTERNAL_75a3eba3_4_k_cu_6d5d26ac_306524cuda3std6ranges3__45__cpo9iter_moveE,@object
	.size		_ZN40_INTERNAL_75a3eba3_4_k_cu_6d5d26ac_306524cuda3std6ranges3__45__cpo9iter_moveE,(_ZN40_INTERNAL_75a3eba3_4_k_cu_6d5d26ac_306524cuda3std3__45__cpo5beginE - _ZN40_INTERNAL_75a3eba3_4_k_cu_6d5d26ac_306524cuda3std6ranges3__45__cpo9iter_moveE)
_ZN40_INTERNAL_75a3eba3_4_k_cu_6d5d26ac_306524cuda3std6ranges3__45__cpo9iter_moveE:
	.zero		1
	.type		_ZN40_INTERNAL_75a3eba3_4_k_cu_6d5d26ac_306524cuda3std3__45__cpo5beginE,@object
	.size		_ZN40_INTERNAL_75a3eba3_4_k_cu_6d5d26ac_306524cuda3std3__45__cpo5beginE,(_ZN40_INTERNAL_75a3eba3_4_k_cu_6d5d26ac_306524cuda3std3__442_GLOBAL__N__75a3eba3_4_k_cu_6d5d26ac_306526ignoreE - _ZN40_INTERNAL_75a3eba3_4_k_cu_6d5d26ac_306524cuda3std3__45__cpo5beginE)
_ZN40_INTERNAL_75a3eba3_4_k_cu_6d5d26ac_306524cuda3std3__45__cpo5beginE:
	.zero		1
	.type		_ZN40_INTERNAL_75a3eba3_4_k_cu_6d5d26ac_306524cuda3std3__442_GLOBAL__N__75a3eba3_4_k_cu_6d5d26ac_306526ignoreE,@object
	.size		_ZN40_INTERNAL_75a3eba3_4_k_cu_6d5d26ac_306524cuda3std3__442_GLOBAL__N__75a3eba3_4_k_cu_6d5d26ac_306526ignoreE,(_ZN40_INTERNAL_75a3eba3_4_k_cu_6d5d26ac_306524cute7productE - _ZN40_INTERNAL_75a3eba3_4_k_cu_6d5d26ac_306524cuda3std3__442_GLOBAL__N__75a3eba3_4_k_cu_6d5d26ac_306526ignoreE)
_ZN40_INTERNAL_75a3eba3_4_k_cu_6d5d26ac_306524cuda3std3__442_GLOBAL__N__75a3eba3_4_k_cu_6d5d26ac_306526ignoreE:
	.zero		1
	.type		_ZN40_INTERNAL_75a3eba3_4_k_cu_6d5d26ac_306524cute7productE,@object
	.size		_ZN40_INTERNAL_75a3eba3_4_k_cu_6d5d26ac_306524cute7productE,(_ZN40_INTERNAL_75a3eba3_4_k_cu_6d5d26ac_306524cuda3std3__45__cpo3endE - _ZN40_INTERNAL_75a3eba3_4_k_cu_6d5d26ac_306524cute7productE)
_ZN40_INTERNAL_75a3eba3_4_k_cu_6d5d26ac_306524cute7productE:
	.zero		1
	.type		_ZN40_INTERNAL_75a3eba3_4_k_cu_6d5d26ac_306524cuda3std3__45__cpo3endE,@object
	.size		_ZN40_INTERNAL_75a3eba3_4_k_cu_6d5d26ac_306524cuda3std3__45__cpo3endE,(_ZN40_INTERNAL_75a3eba3_4_k_cu_6d5d26ac_306524cuda3std3__419piecewise_constructE - _ZN40_INTERNAL_75a3eba3_4_k_cu_6d5d26ac_306524cuda3std3__45__cpo3endE)
_ZN40_INTERNAL_75a3eba3_4_k_cu_6d5d26ac_306524cuda3std3__45__cpo3endE:
	.zero		1
	.type		_ZN40_INTERNAL_75a3eba3_4_k_cu_6d5d26ac_306524cuda3std3__419piecewise_constructE,@object
	.size		_ZN40_INTERNAL_75a3eba3_4_k_cu_6d5d26ac_306524cuda3std3__419piecewise_constructE,(_ZN40_INTERNAL_75a3eba3_4_k_cu_6d5d26ac_306524cuda3std3__45__cpo4cendE - _ZN40_INTERNAL_75a3eba3_4_k_cu_6d5d26ac_306524cuda3std3__419piecewise_constructE)
_ZN40_INTERNAL_75a3eba3_4_k_cu_6d5d26ac_306524cuda3std3__419piecewise_constructE:
	.zero		1
	.type		_ZN40_INTERNAL_75a3eba3_4_k_cu_6d5d26ac_306524cuda3std3__45__cpo4cendE,@object
	.size		_ZN40_INTERNAL_75a3eba3_4_k_cu_6d5d26ac_306524cuda3std3__45__cpo4cendE,(_ZN40_INTERNAL_75a3eba3_4_k_cu_6d5d26ac_306524cuda3std6ranges3__45__cpo4swapE - _ZN40_INTERNAL_75a3eba3_4_k_cu_6d5d26ac_306524cuda3std3__45__cpo4cendE)
_ZN40_INTERNAL_75a3eba3_4_k_cu_6d5d26ac_306524cuda3std3__45__cpo4cendE:
	.zero		1
	.type		_ZN40_INTERNAL_75a3eba3_4_k_cu_6d5d26ac_306524cuda3std6ranges3__45__cpo4swapE,@object
	.size		_ZN40_INTERNAL_75a3eba3_4_k_cu_6d5d26ac_306524cuda3std6ranges3__45__cpo4swapE,(.L_10 - _ZN40_INTERNAL_75a3eba3_4_k_cu_6d5d26ac_306524cuda3std6ranges3__45__cpo4swapE)
_ZN40_INTERNAL_75a3eba3_4_k_cu_6d5d26ac_306524cuda3std6ranges3__45__cpo4swapE:
	.zero		1
.L_10:


//--------------------- .nv.constant0._ZN7cutlass13device_kernelINS_4gemm6kernel13GemmUniversalIN4cute5tupleIJiiiiEEENS1_10collective13CollectiveMmaINS1_35MainloopSm100TmaUmmaWarpSpecializedILi34ELi2ELi4ENS5_IJNS4_1CILi1EEESB_SB_EEEEENS5_IJNSA_ILi64EEENSA_ILi128EEENSA_ILi32EEEEEENS_12float_e5m2_tENS5_IJSB_llEEESI_NS5_IJlSB_lEEENS4_8TiledMMAINS4_8MMA_AtomIJNS4_10MMA_TraitsINS4_19SM100_MMA_F8F6F4_SSEJSI_SI_fSE_SF_NS4_17integral_constantINS4_4UMMA5MajorELSR_1EEENSP_ISR_LSR_0EEENSP_INSQ_7ScaleInELSU_0EEESV_EEEEEENS4_6LayoutISC_NS5_IJNSA_ILi0EEESZ_SZ_EEEEENS5_IJNS4_10UnderscoreES12_S12_EEEEENS4_13SM90_TMA_LOADENS4_14ComposedLayoutINS4_7SwizzleILi2ELi4ELi3EEENS4_18smem_ptr_flag_bitsILi8EEENSY_INS5_IJSE_NSA_ILi8EEEEEENS5_IJSB_SE_EEEEEEEvNS4_8identityES15_NS16_INS17_ILi1ELi4ELi3EEES1A_NSY_INS5_IJS1B_SG_EEENS5_IJSG_SB_EEEEEEEvS1G_EENS_8epilogue10collective18CollectiveEpilogueINS1N_23Sm100TmaWarpSpecializedILi2ELi2ELi32ELb0ELb0EEEJSH_NS5_IJNSY_ISE_SB_EES1S_EEESI_SK_SI_SK_NS1N_6fusion15FusionCallbacksIS1R_NS1U_17LinearCombinationISI_fSI_fLNS_15FloatRoundStyleE2EEESH_S1T_JEEENS4_5SM1004TMEM4LOAD26SM100_TMEM_LOAD_16dp32b32xES15_NS16_IS18_S1A_NSY_INS5_IJS1B_SE_EEENS5_IJSE_SB_EEEEEEENS4_39AutoVectorizingCopyWithAssumedAlignmentILi128EEENS4_14SM90_TMA_STOREES27_S29_S29_EEEvvEEEEvNT_6ParamsE --------------------------
	.section	.nv.constant0._ZN7cutlass13device_kernelINS_4gemm6kernel13GemmUniversalIN4cute5tupleIJiiiiEEENS1_10collective13CollectiveMmaINS1_35MainloopSm100TmaUmmaWarpSpecializedILi34ELi2ELi4ENS5_IJNS4_1CILi1EEESB_SB_EEEEENS5_IJNSA_ILi64EEENSA_ILi128EEENSA_ILi32EEEEEENS_12float_e5m2_tENS5_IJSB_llEEESI_NS5_IJlSB_lEEENS4_8TiledMMAINS4_8MMA_AtomIJNS4_10MMA_TraitsINS4_19SM100_MMA_F8F6F4_SSEJSI_SI_fSE_SF_NS4_17integral_constantINS4_4UMMA5MajorELSR_1EEENSP_ISR_LSR_0EEENSP_INSQ_7ScaleInELSU_0EEESV_EEEEEENS4_6LayoutISC_NS5_IJNSA_ILi0EEESZ_SZ_EEEEENS5_IJNS4_10UnderscoreES12_S12_EEEEENS4_13SM90_TMA_LOADENS4_14ComposedLayoutINS4_7SwizzleILi2ELi4ELi3EEENS4_18smem_ptr_flag_bitsILi8EEENSY_INS5_IJSE_NSA_ILi8EEEEEENS5_IJSB_SE_EEEEEEEvNS4_8identityES15_NS16_INS17_ILi1ELi4ELi3EEES1A_NSY_INS5_IJS1B_SG_EEENS5_IJSG_SB_EEEEEEEvS1G_EENS_8epilogue10collective18CollectiveEpilogueINS1N_23Sm100TmaWarpSpecializedILi2ELi2ELi32ELb0ELb0EEEJSH_NS5_IJNSY_ISE_SB_EES1S_EEESI_SK_SI_SK_NS1N_6fusion15FusionCallbacksIS1R_NS1U_17LinearCombinationISI_fSI_fLNS_15FloatRoundStyleE2EEESH_S1T_JEEENS4_5SM1004TMEM4LOAD26SM100_TMEM_LOAD_16dp32b32xES15_NS16_IS18_S1A_NSY_INS5_IJS1B_SE_EEENS5_IJSE_SB_EEEEEEENS4_39AutoVectorizingCopyWithAssumedAlignmentILi128EEENS4_14SM90_TMA_STOREES27_S29_S29_EEEvvEEEEvNT_6ParamsE,"a",@progbits
	.sectionflags	@""
	.align	4
.nv.constant0._ZN7cutlass13device_kernelINS_4gemm6kernel13GemmUniversalIN4cute5tupleIJiiiiEEENS1_10collective13CollectiveMmaINS1_35MainloopSm100TmaUmmaWarpSpecializedILi34ELi2ELi4ENS5_IJNS4_1CILi1EEESB_SB_EEEEENS5_IJNSA_ILi64EEENSA_ILi128EEENSA_ILi32EEEEEENS_12float_e5m2_tENS5_IJSB_llEEESI_NS5_IJlSB_lEEENS4_8TiledMMAINS4_8MMA_AtomIJNS4_10MMA_TraitsINS4_19SM100_MMA_F8F6F4_SSEJSI_SI_fSE_SF_NS4_17integral_constantINS4_4UMMA5MajorELSR_1EEENSP_ISR_LSR_0EEENSP_INSQ_7ScaleInELSU_0EEESV_EEEEEENS4_6LayoutISC_NS5_IJNSA_ILi0EEESZ_SZ_EEEEENS5_IJNS4_10UnderscoreES12_S12_EEEEENS4_13SM90_TMA_LOADENS4_14ComposedLayoutINS4_7SwizzleILi2ELi4ELi3EEENS4_18smem_ptr_flag_bitsILi8EEENSY_INS5_IJSE_NSA_ILi8EEEEEENS5_IJSB_SE_EEEEEEEvNS4_8identityES15_NS16_INS17_ILi1ELi4ELi3EEES1A_NSY_INS5_IJS1B_SG_EEENS5_IJSG_SB_EEEEEEEvS1G_EENS_8epilogue10collective18CollectiveEpilogueINS1N_23Sm100TmaWarpSpecializedILi2ELi2ELi32ELb0ELb0EEEJSH_NS5_IJNSY_ISE_SB_EES1S_EEESI_SK_SI_SK_NS1N_6fusion15FusionCallbacksIS1R_NS1U_17LinearCombinationISI_fSI_fLNS_15FloatRoundStyleE2EEESH_S1T_JEEENS4_5SM1004TMEM4LOAD26SM100_TMEM_LOAD_16dp32b32xES15_NS16_IS18_S1A_NSY_INS5_IJS1B_SE_EEENS5_IJSE_SB_EEEEEEENS4_39AutoVectorizingCopyWithAssumedAlignmentILi128EEENS4_14SM90_TMA_STOREES27_S29_S29_EEEvvEEEEvNT_6ParamsE:
	.zero		2944


//--------------------- SYMBOLS --------------------------

	.type		.nv.reservedSmem.offset0,@object
	.size		.nv.reservedSmem.offset0,0x4
	.type		.nv.reservedSmem.cap,@object
	.size		.nv.reservedSmem.cap,0x4
	.type		__assertfail,@function
